	.target	sm_100a

	.elftype	@"ET_EXEC"


//--------------------- .note.nv.tkinfo           --------------------------
	.section	.note.nv.tkinfo,"",@"SHT_NOTE"
	.sectionflags	@"SHF_NOTE_NV_TKINFO"
	.tkinfo
        /*0018*/ 	.word	0x00000002
        /*0030*/ 	.string	""
        /*0030*/ 	.string	"ptxas"
        /*0030*/ 	.string	"Cuda compilation tools, release 13.0, V13.0.88"
        /*0030*/ 	.string	"Build cuda_13.0.r13.0/compiler.36424714_0"
        /*0030*/ 	.string	"-arch sm_100a -m 64 "



//--------------------- .note.nv.cuinfo           --------------------------
	.section	.note.nv.cuinfo,"",@"SHT_NOTE"
	.sectionflags	@"SHF_NOTE_NV_CUINFO"
        /*0018*/ 	.short	0x0002
        /*001a*/ 	.short	0x0064
        /*001c*/ 	.short	0x0082
	.zero		2


//--------------------- .nv.info                  --------------------------
	.section	.nv.info,"",@"SHT_CUDA_INFO"
	.align	4


	//----- nvinfo : EIATTR_REGCOUNT
	.align		4
        /*0000*/ 	.byte	0x04, 0x2f
        /*0002*/ 	.short	(.L_19 - .L_18)
	.align		4
.L_18:
        /*0004*/ 	.word	index@(_ZN7cutlass13device_kernelINS_4gemm6kernel13GemmUniversalIN4cute5tupleIJiiiiEEENS1_10collective13CollectiveMmaINS1_35MainloopSm100TmaUmmaWarpSpecializedILi8ELi2ELi4ENS5_IJNS4_1CILi2EEESB_NSA_ILi1EEEEEEEENS5_IJNSA_ILi256EEENSA_ILi128EEENSA_ILi64EEEEEENS_6half_tENS5_IJlSC_lEEESJ_SK_NS4_8TiledMMAINS4_8MMA_AtomIJNS4_26SM100_MMA_F16BF16_2x1SM_SSISJ_SJ_fLi256ELi128ELNS4_4UMMA5MajorE0ELSP_0ELNSO_7ScaleInE0ELSQ_0EEEEEENS4_6LayoutINS5_IJSC_SC_SC_EEENS5_IJNSA_ILi0EEESV_SV_EEEEENS5_IJNS4_10UnderscoreESY_SY_EEEEENS4_28SM100_TMA_2SM_LOAD_MULTICASTENS4_14ComposedLayoutINS4_7SwizzleILi3ELi4ELi3EEENS4_18smem_ptr_flag_bitsILi16EEENST_INS5_IJNSA_ILi8EEESH_EEENS5_IJSH_SC_EEEEEEEvNS4_8identityENS4_18SM100_TMA_2SM_LOADES1B_vS1C_EENS_8epilogue10collective18CollectiveEpilogueINS1F_23Sm100TmaWarpSpecializedILi4ELi2ELi32ELb1ELb0EEEJNS5_IJSG_SG_SH_EEENS5_IJNST_ISG_SC_EENST_INSA_ILi32EEESC_EEEEESJ_SK_SJ_SK_NS1F_6fusion15FusionCallbacksIS1J_NS1P_17LinearCombinationISJ_fSJ_fLNS_15FloatRoundStyleE2EEES1K_S1O_JEEENS4_5SM1004TMEM4LOAD26SM100_TMEM_LOAD_32dp32b32xENS4_13SM90_TMA_LOADENS12_INS13_ILi2ELi4ELi3EEES16_NST_INS5_IJS17_S1M_EEENS5_IJS1M_SC_EEEEEEENS4_39AutoVectorizingCopyWithAssumedAlignmentILi128EEENS4_14SM90_TMA_STOREES24_S26_S26_EEEvvEEEEvNT_6ParamsE)
        /*0008*/ 	.word	0x00000076


	//----- nvinfo : EIATTR_FRAME_SIZE
	.align		4
.L_19:
        /*000c*/ 	.byte	0x04, 0x11
        /*000e*/ 	.short	(.L_21 - .L_20)
	.align		4
.L_20:
        /*0010*/ 	.word	index@($__internal_2_$__cuda_sm10x_tcgen05_guardrail_trap_unallocated_columns_being_dealloced)
        /*0014*/ 	.word	0x00000000


	//----- nvinfo : EIATTR_FRAME_SIZE
	.align		4
.L_21:
        /*0018*/ 	.byte	0x04, 0x11
        /*001a*/ 	.short	(.L_23 - .L_22)
	.align		4
.L_22:
        /*001c*/ 	.word	index@($__internal_1_$__cuda_sm10x_tcgen05_guardrail_trap_phase_invalid_during_alloc)
        /*0020*/ 	.word	0x00000000


	//----- nvinfo : EIATTR_FRAME_SIZE
	.align		4
.L_23:
        /*0024*/ 	.byte	0x04, 0x11
        /*0026*/ 	.short	(.L_25 - .L_24)
	.align		4
.L_24:
        /*0028*/ 	.word	index@($__internal_0_$__cuda_sm10x_tcgen05_guardrail_trap_col_being_dealloced_not_returned_by_alloc)
        /*002c*/ 	.word	0x00000000


	//----- nvinfo : EIATTR_FRAME_SIZE
	.align		4
.L_25:
        /*0030*/ 	.byte	0x04, 0x11
        /*0032*/ 	.short	(.L_27 - .L_26)
	.align		4
.L_26:
        /*0034*/ 	.word	index@(_ZN7cutlass13device_kernelINS_4gemm6kernel13GemmUniversalIN4cute5tupleIJiiiiEEENS1_10collective13CollectiveMmaINS1_35MainloopSm100TmaUmmaWarpSpecializedILi8ELi2ELi4ENS5_IJNS4_1CILi2EEESB_NSA_ILi1EEEEEEEENS5_IJNSA_ILi256EEENSA_ILi128EEENSA_ILi64EEEEEENS_6half_tENS5_IJlSC_lEEESJ_SK_NS4_8TiledMMAINS4_8MMA_AtomIJNS4_26SM100_MMA_F16BF16_2x1SM_SSISJ_SJ_fLi256ELi128ELNS4_4UMMA5MajorE0ELSP_0ELNSO_7ScaleInE0ELSQ_0EEEEEENS4_6LayoutINS5_IJSC_SC_SC_EEENS5_IJNSA_ILi0EEESV_SV_EEEEENS5_IJNS4_10UnderscoreESY_SY_EEEEENS4_28SM100_TMA_2SM_LOAD_MULTICASTENS4_14ComposedLayoutINS4_7SwizzleILi3ELi4ELi3EEENS4_18smem_ptr_flag_bitsILi16EEENST_INS5_IJNSA_ILi8EEESH_EEENS5_IJSH_SC_EEEEEEEvNS4_8identityENS4_18SM100_TMA_2SM_LOADES1B_vS1C_EENS_8epilogue10collective18CollectiveEpilogueINS1F_23Sm100TmaWarpSpecializedILi4ELi2ELi32ELb1ELb0EEEJNS5_IJSG_SG_SH_EEENS5_IJNST_ISG_SC_EENST_INSA_ILi32EEESC_EEEEESJ_SK_SJ_SK_NS1F_6fusion15FusionCallbacksIS1J_NS1P_17LinearCombinationISJ_fSJ_fLNS_15FloatRoundStyleE2EEES1K_S1O_JEEENS4_5SM1004TMEM4LOAD26SM100_TMEM_LOAD_32dp32b32xENS4_13SM90_TMA_LOADENS12_INS13_ILi2ELi4ELi3EEES16_NST_INS5_IJS17_S1M_EEENS5_IJS1M_SC_EEEEEEENS4_39AutoVectorizingCopyWithAssumedAlignmentILi128EEENS4_14SM90_TMA_STOREES24_S26_S26_EEEvvEEEEvNT_6ParamsE)
        /*0038*/ 	.word	0x00000000


	//----- nvinfo : EIATTR_MIN_STACK_SIZE
	.align		4
.L_27:
        /*003c*/ 	.byte	0x04, 0x12
        /*003e*/ 	.short	(.L_29 - .L_28)
	.align		4
.L_28:
        /*0040*/ 	.word	index@(_ZN7cutlass13device_kernelINS_4gemm6kernel13GemmUniversalIN4cute5tupleIJiiiiEEENS1_10collective13CollectiveMmaINS1_35MainloopSm100TmaUmmaWarpSpecializedILi8ELi2ELi4ENS5_IJNS4_1CILi2EEESB_NSA_ILi1EEEEEEEENS5_IJNSA_ILi256EEENSA_ILi128EEENSA_ILi64EEEEEENS_6half_tENS5_IJlSC_lEEESJ_SK_NS4_8TiledMMAINS4_8MMA_AtomIJNS4_26SM100_MMA_F16BF16_2x1SM_SSISJ_SJ_fLi256ELi128ELNS4_4UMMA5MajorE0ELSP_0ELNSO_7ScaleInE0ELSQ_0EEEEEENS4_6LayoutINS5_IJSC_SC_SC_EEENS5_IJNSA_ILi0EEESV_SV_EEEEENS5_IJNS4_10UnderscoreESY_SY_EEEEENS4_28SM100_TMA_2SM_LOAD_MULTICASTENS4_14ComposedLayoutINS4_7SwizzleILi3ELi4ELi3EEENS4_18smem_ptr_flag_bitsILi16EEENST_INS5_IJNSA_ILi8EEESH_EEENS5_IJSH_SC_EEEEEEEvNS4_8identityENS4_18SM100_TMA_2SM_LOADES1B_vS1C_EENS_8epilogue10collective18CollectiveEpilogueINS1F_23Sm100TmaWarpSpecializedILi4ELi2ELi32ELb1ELb0EEEJNS5_IJSG_SG_SH_EEENS5_IJNST_ISG_SC_EENST_INSA_ILi32EEESC_EEEEESJ_SK_SJ_SK_NS1F_6fusion15FusionCallbacksIS1J_NS1P_17LinearCombinationISJ_fSJ_fLNS_15FloatRoundStyleE2EEES1K_S1O_JEEENS4_5SM1004TMEM4LOAD26SM100_TMEM_LOAD_32dp32b32xENS4_13SM90_TMA_LOADENS12_INS13_ILi2ELi4ELi3EEES16_NST_INS5_IJS17_S1M_EEENS5_IJS1M_SC_EEEEEEENS4_39AutoVectorizingCopyWithAssumedAlignmentILi128EEENS4_14SM90_TMA_STOREES24_S26_S26_EEEvvEEEEvNT_6ParamsE)
        /*0044*/ 	.word	0x00000000
.L_29:


//--------------------- .nv.compat                --------------------------
	.section	.nv.compat,"",@"SHT_CUDA_COMPAT_INFO"
	.align	4
        /*0000*/ 	.byte	0x02, 0x09, 0x01, 0x00, 0x02, 0x02, 0x02, 0x00, 0x02, 0x05, 0x05, 0x00, 0x03, 0x07, 0x01, 0x01
        /*0010*/ 	.byte	0x02, 0x03, 0x01, 0x00, 0x02, 0x06, 0x01, 0x00, 0x04, 0x0b, 0x08, 0x00, 0x09, 0x00, 0x00, 0x00
        /*0020*/ 	.byte	0x00, 0x00, 0x00, 0x00


//--------------------- .nv.info._ZN7cutlass13device_kernelINS_4gemm6kernel13GemmUniversalIN4cute5tupleIJiiiiEEENS1_10collective13CollectiveMmaINS1_35MainloopSm100TmaUmmaWarpSpecializedILi8ELi2ELi4ENS5_IJNS4_1CILi2EEESB_NSA_ILi1EEEEEEEENS5_IJNSA_ILi256EEENSA_ILi128EEENSA_ILi64EEEEEENS_6half_tENS5_IJlSC_lEEESJ_SK_NS4_8TiledMMAINS4_8MMA_AtomIJNS4_26SM100_MMA_F16BF16_2x1SM_SSISJ_SJ_fLi256ELi128ELNS4_4UMMA5MajorE0ELSP_0ELNSO_7ScaleInE0ELSQ_0EEEEEENS4_6LayoutINS5_IJSC_SC_SC_EEENS5_IJNSA_ILi0EEESV_SV_EEEEENS5_IJNS4_10UnderscoreESY_SY_EEEEENS4_28SM100_TMA_2SM_LOAD_MULTICASTENS4_14ComposedLayoutINS4_7SwizzleILi3ELi4ELi3EEENS4_18smem_ptr_flag_bitsILi16EEENST_INS5_IJNSA_ILi8EEESH_EEENS5_IJSH_SC_EEEEEEEvNS4_8identityENS4_18SM100_TMA_2SM_LOADES1B_vS1C_EENS_8epilogue10collective18CollectiveEpilogueINS1F_23Sm100TmaWarpSpecializedILi4ELi2ELi32ELb1ELb0EEEJNS5_IJSG_SG_SH_EEENS5_IJNST_ISG_SC_EENST_INSA_ILi32EEESC_EEEEESJ_SK_SJ_SK_NS1F_6fusion15FusionCallbacksIS1J_NS1P_17LinearCombinationISJ_fSJ_fLNS_15FloatRoundStyleE2EEES1K_S1O_JEEENS4_5SM1004TMEM4LOAD26SM100_TMEM_LOAD_32dp32b32xENS4_13SM90_TMA_LOADENS12_INS13_ILi2ELi4ELi3EEES16_NST_INS5_IJS17_S1M_EEENS5_IJS1M_SC_EEEEEEENS4_39AutoVectorizingCopyWithAssumedAlignmentILi128EEENS4_14SM90_TMA_STOREES24_S26_S26_EEEvvEEEEvNT_6ParamsE --------------------------
	.section	.nv.info._ZN7cutlass13device_kernelINS_4gemm6kernel13GemmUniversalIN4cute5tupleIJiiiiEEENS1_10collective13CollectiveMmaINS1_35MainloopSm100TmaUmmaWarpSpecializedILi8ELi2ELi4ENS5_IJNS4_1CILi2EEESB_NSA_ILi1EEEEEEEENS5_IJNSA_ILi256EEENSA_ILi128EEENSA_ILi64EEEEEENS_6half_tENS5_IJlSC_lEEESJ_SK_NS4_8TiledMMAINS4_8MMA_AtomIJNS4_26SM100_MMA_F16BF16_2x1SM_SSISJ_SJ_fLi256ELi128ELNS4_4UMMA5MajorE0ELSP_0ELNSO_7ScaleInE0ELSQ_0EEEEEENS4_6LayoutINS5_IJSC_SC_SC_EEENS5_IJNSA_ILi0EEESV_SV_EEEEENS5_IJNS4_10UnderscoreESY_SY_EEEEENS4_28SM100_TMA_2SM_LOAD_MULTICASTENS4_14ComposedLayoutINS4_7SwizzleILi3ELi4ELi3EEENS4_18smem_ptr_flag_bitsILi16EEENST_INS5_IJNSA_ILi8EEESH_EEENS5_IJSH_SC_EEEEEEEvNS4_8identityENS4_18SM100_TMA_2SM_LOADES1B_vS1C_EENS_8epilogue10collective18CollectiveEpilogueINS1F_23Sm100TmaWarpSpecializedILi4ELi2ELi32ELb1ELb0EEEJNS5_IJSG_SG_SH_EEENS5_IJNST_ISG_SC_EENST_INSA_ILi32EEESC_EEEEESJ_SK_SJ_SK_NS1F_6fusion15FusionCallbacksIS1J_NS1P_17LinearCombinationISJ_fSJ_fLNS_15FloatRoundStyleE2EEES1K_S1O_JEEENS4_5SM1004TMEM4LOAD26SM100_TMEM_LOAD_32dp32b32xENS4_13SM90_TMA_LOADENS12_INS13_ILi2ELi4ELi3EEES16_NST_INS5_IJS17_S1M_EEENS5_IJS1M_SC_EEEEEEENS4_39AutoVectorizingCopyWithAssumedAlignmentILi128EEENS4_14SM90_TMA_STOREES24_S26_S26_EEEvvEEEEvNT_6ParamsE,"",@"SHT_CUDA_INFO"
	.sectionflags	@""
	.align	4


	//----- nvinfo : EIATTR_CUDA_API_VERSION
	.align		4
        /*0000*/ 	.byte	0x04, 0x37
        /*0002*/ 	.short	(.L_31 - .L_30)
.L_30:
        /*0004*/ 	.word	0x00000082


	//----- nvinfo : EIATTR_KPARAM_INFO
	.align		4
.L_31:
        /*0008*/ 	.byte	0x04, 0x17
        /*000a*/ 	.short	(.L_33 - .L_32)
.L_32:
        /*000c*/ 	.word	0x00000000
        /*0010*/ 	.short	0x0000
        /*0012*/ 	.short	0x0000
        /*0014*/ 	.byte	0x00, 0xf0, 0x01, 0x20


	//----- nvinfo : EIATTR_AT_ENTRY_FRAGMENTS
	.align		4
.L_33:
        /*0018*/ 	.byte	0x04, 0x4f
        /*001a*/ 	.short	(.L_35 - .L_34)


	//   ....[0]....
.L_34:
        /*001c*/ 	.word	0x00000007


	//----- nvinfo : EIATTR_RESERVED_SMEM_USED
	.align		4
.L_35:
        /*0020*/ 	.byte	0x01, 0x41
	.zero		2


	//----- nvinfo : EIATTR_SPARSE_MMA_MASK
	.align		4
        /*0024*/ 	.byte	0x03, 0x50
        /*0026*/ 	.short	0x0000


	//----- nvinfo : EIATTR_TCGEN05_2CTA_USED
	.align		4
        /*0028*/ 	.byte	0x01, 0x52
	.zero		2


	//----- nvinfo : EIATTR_MAXREG_COUNT
	.align		4
        /*002c*/ 	.byte	0x03, 0x1b
        /*002e*/ 	.short	0x00ff


	//----- nvinfo : EIATTR_NUM_BARRIERS
	.align		4
        /*0030*/ 	.byte	0x02, 0x4c
        /*0032*/ 	.byte	0x07
	.zero		1


	//----- nvinfo : EIATTR_EXTERNS
	.align		4
        /*0034*/ 	.byte	0x04, 0x0f
        /*0036*/ 	.short	(.L_37 - .L_36)


	//   ....[0]....
	.align		4
.L_36:
        /*0038*/ 	.word	index@(__assertfail)


	//----- nvinfo : EIATTR_MERCURY_ISA_VERSION
	.align		4
.L_37:
        /*003c*/ 	.byte	0x03, 0x5f
        /*003e*/ 	.short	0x0101


	//----- nvinfo : EIATTR_INT_WARP_WIDE_INSTR_OFFSETS
	.align		4
        /*0040*/ 	.byte	0x04, 0x31
        /*0042*/ 	.short	(.L_39 - .L_38)


	//   ....[0]....
.L_38:
        /*0044*/ 	.word	0x00000e60


	//   ....[1]....
        /*0048*/ 	.word	0x00000f10


	//   ....[2]....
        /*004c*/ 	.word	0x00004670


	//   ....[3]....
        /*0050*/ 	.word	0x00004690


	//   ....[4]....
        /*0054*/ 	.word	0x000046c0


	//   ....[5]....
        /*0058*/ 	.word	0x00005240


	//   ....[6]....
        /*005c*/ 	.word	0x000052b0


	//   ....[7]....
        /*0060*/ 	.word	0x00005380


	//   ....[8]....
        /*0064*/ 	.word	0x00005400


	//   ....[9]....
        /*0068*/ 	.word	0x000054f0


	//   ....[10]....
        /*006c*/ 	.word	0x00005570


	//   ....[11]....
        /*0070*/ 	.word	0x00005650


	//   ....[12]....
        /*0074*/ 	.word	0x00005700


	//----- nvinfo : EIATTR_COOP_GROUP_MASK_REGIDS
	.align		4
.L_39:
        /*0078*/ 	.byte	0x04, 0x29
        /*007a*/ 	.short	(.L_41 - .L_40)


	//   ....[0]....
.L_40:
        /*007c*/ 	.word	0xffffffff


	//   ....[1]....
        /*0080*/ 	.word	0xffffffff


	//   ....[2]....
        /*0084*/ 	.word	0xffffffff


	//   ....[3]....
        /*0088*/ 	.word	0xffffffff


	//   ....[4]....
        /*008c*/ 	.word	0xffffffff


	//   ....[5]....
        /*0090*/ 	.word	0xffffffff


	//   ....[6]....
        /*0094*/ 	.word	0xffffffff


	//   ....[7]....
        /*0098*/ 	.word	0xffffffff


	//   ....[8]....
        /*009c*/ 	.word	0xffffffff


	//   ....[9]....
        /*00a0*/ 	.word	0xffffffff


	//   ....[10]....
        /*00a4*/ 	.word	0xffffffff


	//   ....[11]....
        /*00a8*/ 	.word	0xffffffff


	//   ....[12]....
        /*00ac*/ 	.word	0xffffffff


	//   ....[13]....
        /*00b0*/ 	.word	0xffffffff


	//----- nvinfo : EIATTR_COOP_GROUP_INSTR_OFFSETS
	.align		4
.L_41:
        /*00b4*/ 	.byte	0x04, 0x28
        /*00b6*/ 	.short	(.L_43 - .L_42)


	//   ....[0]....
.L_42:
        /*00b8*/ 	.word	0x000000b0


	//   ....[1]....
        /*00bc*/ 	.word	0x00000520


	//   ....[2]....
        /*00c0*/ 	.word	0x00000770


	//   ....[3]....
        /*00c4*/ 	.word	0x00000910


	//   ....[4]....
        /*00c8*/ 	.word	0x00000a10


	//   ....[5]....
        /*00cc*/ 	.word	0x00000b80


	//   ....[6]....
        /*00d0*/ 	.word	0x00000d20


	//   ....[7]....
        /*00d4*/ 	.word	0x00000f80


	//   ....[8]....
        /*00d8*/ 	.word	0x00002320


	//   ....[9]....
        /*00dc*/ 	.word	0x00003450


	//   ....[10]....
        /*00e0*/ 	.word	0x00003920


	//   ....[11]....
        /*00e4*/ 	.word	0x00003950


	//   ....[12]....
        /*00e8*/ 	.word	0x00004570


	//   ....[13]....
        /*00ec*/ 	.word	0x00004780


	//----- nvinfo : EIATTR_VRC_CTA_INIT_COUNT
	.align		4
.L_43:
        /*00f0*/ 	.byte	0x02, 0x4a
        /*00f2*/ 	.byte	0x80
	.zero		1


	//----- nvinfo : EIATTR_SYSCALL_OFFSETS
	.align		4
        /*00f4*/ 	.byte	0x04, 0x46
        /*00f6*/ 	.short	(.L_45 - .L_44)


	//   ....[0]....
.L_44:
        /*00f8*/ 	.word	0x00006360


	//   ....[1]....
        /*00fc*/ 	.word	0x00006450


	//   ....[2]....
        /*0100*/ 	.word	0x00006bf0


	//   ....[3]....
        /*0104*/ 	.word	0x00007870


	//   ....[4]....
        /*0108*/ 	.word	0x000084d0


	//   ....[5]....
        /*010c*/ 	.word	0x00009120


	//----- nvinfo : EIATTR_MBARRIER_INSTR_OFFSETS
	.align		4
.L_45:
        /*0110*/ 	.byte	0x04, 0x39
        /*0112*/ 	.short	(.L_47 - .L_46)


	//   ....[0]....
.L_46:
        /*0114*/ 	.word	0x00000660
        /*0118*/ 	.word	0x000000ff
        /*011c*/ 	.word	0x00000000
        /*0120*/ 	.short	0x0100
        /*0122*/ 	.byte	0x04
	.zero		1


	//   ....[1]....
        /*0124*/ 	.word	0x00000670
        /*0128*/ 	.word	0x000000ff
        /*012c*/ 	.word	0x00000040
        /*0130*/ 	.short	0x0100
        /*0132*/ 	.byte	0x04
	.zero		1


	//   ....[2]....
        /*0134*/ 	.word	0x00000680
        /*0138*/ 	.word	0x000000ff
        /*013c*/ 	.word	0x00000008
        /*0140*/ 	.short	0x0100
        /*0142*/ 	.byte	0x04
	.zero		1


	//   ....[3]....
        /*0144*/ 	.word	0x00000690
        /*0148*/ 	.word	0x000000ff
        /*014c*/ 	.word	0x00000048
        /*0150*/ 	.short	0x0100
        /*0152*/ 	.byte	0x04
	.zero		1


	//   ....[4]....
        /*0154*/ 	.word	0x000006a0
        /*0158*/ 	.word	0x000000ff
        /*015c*/ 	.word	0x00000010
        /*0160*/ 	.short	0x0100
        /*0162*/ 	.byte	0x04
	.zero		1


	//   ....[5]....
        /*0164*/ 	.word	0x000006b0
        /*0168*/ 	.word	0x000000ff
        /*016c*/ 	.word	0x00000050
        /*0170*/ 	.short	0x0100
        /*0172*/ 	.byte	0x04
	.zero		1


	//   ....[6]....
        /*0174*/ 	.word	0x000006c0
        /*0178*/ 	.word	0x000000ff
        /*017c*/ 	.word	0x00000018
        /*0180*/ 	.short	0x0100
        /*0182*/ 	.byte	0x04
	.zero		1


	//   ....[7]....
        /*0184*/ 	.word	0x000006d0
        /*0188*/ 	.word	0x000000ff
        /*018c*/ 	.word	0x00000058
        /*0190*/ 	.short	0x0100
        /*0192*/ 	.byte	0x04
	.zero		1


	//   ....[8]....
        /*0194*/ 	.word	0x000006e0
        /*0198*/ 	.word	0x000000ff
        /*019c*/ 	.word	0x00000020
        /*01a0*/ 	.short	0x0100
        /*01a2*/ 	.byte	0x04
	.zero		1


	//   ....[9]....
        /*01a4*/ 	.word	0x000006f0
        /*01a8*/ 	.word	0x000000ff
        /*01ac*/ 	.word	0x00000060
        /*01b0*/ 	.short	0x0100
        /*01b2*/ 	.byte	0x04
	.zero		1


	//   ....[10]....
        /*01b4*/ 	.word	0x00000700
        /*01b8*/ 	.word	0x000000ff
        /*01bc*/ 	.word	0x00000028
        /*01c0*/ 	.short	0x0100
        /*01c2*/ 	.byte	0x04
	.zero		1


	//   ....[11]....
        /*01c4*/ 	.word	0x00000710
        /*01c8*/ 	.word	0x000000ff
        /*01cc*/ 	.word	0x00000068
        /*01d0*/ 	.short	0x0100
        /*01d2*/ 	.byte	0x04
	.zero		1


	//   ....[12]....
        /*01d4*/ 	.word	0x00000720
        /*01d8*/ 	.word	0x000000ff
        /*01dc*/ 	.word	0x00000030
        /*01e0*/ 	.short	0x0100
        /*01e2*/ 	.byte	0x04
	.zero		1


	//   ....[13]....
        /*01e4*/ 	.word	0x00000730
        /*01e8*/ 	.word	0x000000ff
        /*01ec*/ 	.word	0x00000070
        /*01f0*/ 	.short	0x0100
        /*01f2*/ 	.byte	0x04
	.zero		1


	//   ....[14]....
        /*01f4*/ 	.word	0x00000740
        /*01f8*/ 	.word	0x000000ff
        /*01fc*/ 	.word	0x00000038
        /*0200*/ 	.short	0x0100
        /*0202*/ 	.byte	0x04
	.zero		1


	//   ....[15]....
        /*0204*/ 	.word	0x00000750
        /*0208*/ 	.word	0x000000ff
        /*020c*/ 	.word	0x00000078
        /*0210*/ 	.short	0x0100
        /*0212*/ 	.byte	0x04
	.zero		1


	//   ....[16]....
        /*0214*/ 	.word	0x00000880
        /*0218*/ 	.word	0x000000ff
        /*021c*/ 	.word	0x00000080
        /*0220*/ 	.short	0x0100
        /*0222*/ 	.byte	0x04
	.zero		1


	//   ....[17]....
        /*0224*/ 	.word	0x00000890
        /*0228*/ 	.word	0x000000ff
        /*022c*/ 	.word	0x000000a0
        /*0230*/ 	.short	0x0100
        /*0232*/ 	.byte	0x04
	.zero		1


	//   ....[18]....
        /*0234*/ 	.word	0x000008a0
        /*0238*/ 	.word	0x000000ff
        /*023c*/ 	.word	0x00000088
        /*0240*/ 	.short	0x0100
        /*0242*/ 	.byte	0x04
	.zero		1


	//   ....[19]....
        /*0244*/ 	.word	0x000008b0
        /*0248*/ 	.word	0x000000ff
        /*024c*/ 	.word	0x000000a8
        /*0250*/ 	.short	0x0100
        /*0252*/ 	.byte	0x04
	.zero		1


	//   ....[20]....
        /*0254*/ 	.word	0x000008c0
        /*0258*/ 	.word	0x000000ff
        /*025c*/ 	.word	0x00000090
        /*0260*/ 	.short	0x0100
        /*0262*/ 	.byte	0x04
	.zero		1


	//   ....[21]....
        /*0264*/ 	.word	0x000008d0
        /*0268*/ 	.word	0x000000ff
        /*026c*/ 	.word	0x000000b0
        /*0270*/ 	.short	0x0100
        /*0272*/ 	.byte	0x04
	.zero		1


	//   ....[22]....
        /*0274*/ 	.word	0x000008e0
        /*0278*/ 	.word	0x000000ff
        /*027c*/ 	.word	0x00000098
        /*0280*/ 	.short	0x0100
        /*0282*/ 	.byte	0x04
	.zero		1


	//   ....[23]....
        /*0284*/ 	.word	0x000008f0
        /*0288*/ 	.word	0x000000ff
        /*028c*/ 	.word	0x000000b8
        /*0290*/ 	.short	0x0100
        /*0292*/ 	.byte	0x04
	.zero		1


	//   ....[24]....
        /*0294*/ 	.word	0x000009e0
        /*0298*/ 	.word	0x000000ff
        /*029c*/ 	.word	0x000000c0
        /*02a0*/ 	.short	0x0100
        /*02a2*/ 	.byte	0x06
	.zero		1


	//   ....[25]....
        /*02a4*/ 	.word	0x000009f0
        /*02a8*/ 	.word	0x000000ff
        /*02ac*/ 	.word	0x000000c8
        /*02b0*/ 	.short	0x0100
        /*02b2*/ 	.byte	0x06
	.zero		1


	//   ....[26]....
        /*02b4*/ 	.word	0x00000b30
        /*02b8*/ 	.word	0x000000ff
        /*02bc*/ 	.word	0x000000d0
        /*02c0*/ 	.short	0x0100
        /*02c2*/ 	.byte	0x06
	.zero		1


	//   ....[27]....
        /*02c4*/ 	.word	0x00000b40
        /*02c8*/ 	.word	0x000000ff
        /*02cc*/ 	.word	0x000000e0
        /*02d0*/ 	.short	0x0100
        /*02d2*/ 	.byte	0x06
	.zero		1


	//   ....[28]....
        /*02d4*/ 	.word	0x00000b50
        /*02d8*/ 	.word	0x000000ff
        /*02dc*/ 	.word	0x000000d8
        /*02e0*/ 	.short	0x0100
        /*02e2*/ 	.byte	0x06
	.zero		1


	//   ....[29]....
        /*02e4*/ 	.word	0x00000b60
        /*02e8*/ 	.word	0x000000ff
        /*02ec*/ 	.word	0x000000e8
        /*02f0*/ 	.short	0x0100
        /*02f2*/ 	.byte	0x06
	.zero		1


	//   ....[30]....
        /*02f4*/ 	.word	0x00000c90
        /*02f8*/ 	.word	0x000000ff
        /*02fc*/ 	.word	0x000000f0
        /*0300*/ 	.short	0x0100
        /*0302*/ 	.byte	0x04
	.zero		1


	//   ....[31]....
        /*0304*/ 	.word	0x00000ca0
        /*0308*/ 	.word	0x000000ff
        /*030c*/ 	.word	0x00000110
        /*0310*/ 	.short	0x0100
        /*0312*/ 	.byte	0x04
	.zero		1


	//   ....[32]....
        /*0314*/ 	.word	0x00000cb0
        /*0318*/ 	.word	0x000000ff
        /*031c*/ 	.word	0x000000f8
        /*0320*/ 	.short	0x0100
        /*0322*/ 	.byte	0x04
	.zero		1


	//   ....[33]....
        /*0324*/ 	.word	0x00000cc0
        /*0328*/ 	.word	0x000000ff
        /*032c*/ 	.word	0x00000118
        /*0330*/ 	.short	0x0100
        /*0332*/ 	.byte	0x04
	.zero		1


	//   ....[34]....
        /*0334*/ 	.word	0x00000cd0
        /*0338*/ 	.word	0x000000ff
        /*033c*/ 	.word	0x00000100
        /*0340*/ 	.short	0x0100
        /*0342*/ 	.byte	0x04
	.zero		1


	//   ....[35]....
        /*0344*/ 	.word	0x00000ce0
        /*0348*/ 	.word	0x000000ff
        /*034c*/ 	.word	0x00000120
        /*0350*/ 	.short	0x0100
        /*0352*/ 	.byte	0x04
	.zero		1


	//   ....[36]....
        /*0354*/ 	.word	0x00000cf0
        /*0358*/ 	.word	0x000000ff
        /*035c*/ 	.word	0x00000108
        /*0360*/ 	.short	0x0100
        /*0362*/ 	.byte	0x04
	.zero		1


	//   ....[37]....
        /*0364*/ 	.word	0x00000d00
        /*0368*/ 	.word	0x000000ff
        /*036c*/ 	.word	0x00000128
        /*0370*/ 	.short	0x0100
        /*0372*/ 	.byte	0x04
	.zero		1


	//   ....[38]....
        /*0374*/ 	.word	0x00000e00
        /*0378*/ 	.word	0x000000ff
        /*037c*/ 	.word	0x00000130
        /*0380*/ 	.short	0x0100
        /*0382*/ 	.byte	0x04
	.zero		1


	//   ....[39]....
        /*0384*/ 	.word	0x00000e10
        /*0388*/ 	.word	0x000000ff
        /*038c*/ 	.word	0x00000140
        /*0390*/ 	.short	0x0100
        /*0392*/ 	.byte	0x04
	.zero		1


	//   ....[40]....
        /*0394*/ 	.word	0x00000e20
        /*0398*/ 	.word	0x000000ff
        /*039c*/ 	.word	0x00000138
        /*03a0*/ 	.short	0x0100
        /*03a2*/ 	.byte	0x04
	.zero		1


	//   ....[41]....
        /*03a4*/ 	.word	0x00000e30
        /*03a8*/ 	.word	0x000000ff
        /*03ac*/ 	.word	0x00000148
        /*03b0*/ 	.short	0x0100
        /*03b2*/ 	.byte	0x04
	.zero		1


	//   ....[42]....
        /*03b4*/ 	.word	0x00000f30
        /*03b8*/ 	.word	0x000000ff
        /*03bc*/ 	.word	0x00000150
        /*03c0*/ 	.short	0x0100
        /*03c2*/ 	.byte	0x06
	.zero		1


	//   ....[43]....
        /*03c4*/ 	.word	0x00001b60
        /*03c8*/ 	.word	0x00000000
        /*03cc*/ 	.word	0x00000140
        /*03d0*/ 	.short	0x010a
        /*03d2*/ 	.byte	0xff
	.zero		1


	//   ....[44]....
        /*03d4*/ 	.word	0x00001b80
        /*03d8*/ 	.word	0x00000000
        /*03dc*/ 	.word	0x00000130
        /*03e0*/ 	.short	0x0101
        /*03e2*/ 	.byte	0xff
	.zero		1


	//   ....[45]....
        /*03e4*/ 	.word	0x00001c30
        /*03e8*/ 	.word	0x000000ff
        /*03ec*/ 	.word	0x00000040
        /*03f0*/ 	.short	0x010a
        /*03f2*/ 	.byte	0x04
	.zero		1


	//   ....[46]....
        /*03f4*/ 	.word	0x00001d00
        /*03f8*/ 	.word	0x000000ff
        /*03fc*/ 	.word	0x00000040
        /*0400*/ 	.short	0x010a
        /*0402*/ 	.byte	0x21
	.zero		1


	//   ....[47]....
        /*0404*/ 	.word	0x00001eb0
        /*0408*/ 	.word	0x000000ff
        /*040c*/ 	.word	0x00000040
        /*0410*/ 	.short	0x010a
        /*0412*/ 	.byte	0x05
	.zero		1


	//   ....[48]....
        /*0414*/ 	.word	0x00001fd0
        /*0418*/ 	.word	0x000000ff
        /*041c*/ 	.word	0x000000c8
        /*0420*/ 	.short	0x0101
        /*0422*/ 	.byte	0x0d
	.zero		1


	//   ....[49]....
        /*0424*/ 	.word	0x00001ff0
        /*0428*/ 	.word	0x000000ff
        /*042c*/ 	.word	0x00000040
        /*0430*/ 	.short	0x010a
        /*0432*/ 	.byte	0x04
	.zero		1


	//   ....[50]....
        /*0434*/ 	.word	0x00002070
        /*0438*/ 	.word	0x000000ff
        /*043c*/ 	.word	0x00000040
        /*0440*/ 	.short	0x010a
        /*0442*/ 	.byte	0x11
	.zero		1


	//   ....[51]....
        /*0444*/ 	.word	0x00002210
        /*0448*/ 	.word	0x000000ff
        /*044c*/ 	.word	0x00000040
        /*0450*/ 	.short	0x010a
        /*0452*/ 	.byte	0x05
	.zero		1


	//   ....[52]....
        /*0454*/ 	.word	0x00002350
        /*0458*/ 	.word	0x00000003
        /*045c*/ 	.word	0x000000d0
        /*0460*/ 	.short	0x010a
        /*0462*/ 	.byte	0xff
	.zero		1


	//   ....[53]....
        /*0464*/ 	.word	0x000024a0
        /*0468*/ 	.word	0x00000000
        /*046c*/ 	.word	0x00000000
        /*0470*/ 	.short	0x0101
        /*0472*/ 	.byte	0xff
	.zero		1


	//   ....[54]....
        /*0474*/ 	.word	0x00002a60
        /*0478*/ 	.word	0x000000ff
        /*047c*/ 	.word	0x00000000
        /*0480*/ 	.short	0x010a
        /*0482*/ 	.byte	0x04
	.zero		1


	//   ....[55]....
        /*0484*/ 	.word	0x00002af0
        /*0488*/ 	.word	0x000000ff
        /*048c*/ 	.word	0x00000000
        /*0490*/ 	.short	0x010a
        /*0492*/ 	.byte	0x05
	.zero		1


	//   ....[56]....
        /*0494*/ 	.word	0x00002b80
        /*0498*/ 	.word	0x000000ff
        /*049c*/ 	.word	0x00000000
        /*04a0*/ 	.short	0x010a
        /*04a2*/ 	.byte	0x05
	.zero		1


	//   ....[57]....
        /*04a4*/ 	.word	0x00002c10
        /*04a8*/ 	.word	0x000000ff
        /*04ac*/ 	.word	0x00000000
        /*04b0*/ 	.short	0x010a
        /*04b2*/ 	.byte	0x05
	.zero		1


	//   ....[58]....
        /*04b4*/ 	.word	0x00002ca0
        /*04b8*/ 	.word	0x000000ff
        /*04bc*/ 	.word	0x00000000
        /*04c0*/ 	.short	0x010a
        /*04c2*/ 	.byte	0x05
	.zero		1


	//   ....[59]....
        /*04c4*/ 	.word	0x00002d30
        /*04c8*/ 	.word	0x000000ff
        /*04cc*/ 	.word	0x00000000
        /*04d0*/ 	.short	0x010a
        /*04d2*/ 	.byte	0x05
	.zero		1


	//   ....[60]....
        /*04d4*/ 	.word	0x00002dc0
        /*04d8*/ 	.word	0x000000ff
        /*04dc*/ 	.word	0x00000000
        /*04e0*/ 	.short	0x010a
        /*04e2*/ 	.byte	0x05
	.zero		1


	//   ....[61]....
        /*04e4*/ 	.word	0x00002e60
        /*04e8*/ 	.word	0x00000000
        /*04ec*/ 	.word	0x00000000
        /*04f0*/ 	.short	0x010a
        /*04f2*/ 	.byte	0xff
	.zero		1


	//   ....[62]....
        /*04f4*/ 	.word	0x00002fa0
        /*04f8*/ 	.word	0x00000000
        /*04fc*/ 	.word	0x00000130
        /*0500*/ 	.short	0x010a
        /*0502*/ 	.byte	0xff
	.zero		1


	//   ....[63]....
        /*0504*/ 	.word	0x00003010
        /*0508*/ 	.word	0x00000004
        /*050c*/ 	.word	0x00000000
        /*0510*/ 	.short	0x0101
        /*0512*/ 	.byte	0xff
	.zero		1


	//   ....[64]....
        /*0514*/ 	.word	0x00003030
        /*0518*/ 	.word	0x000000ff
        /*051c*/ 	.word	0x000000e0
        /*0520*/ 	.short	0x010a
        /*0522*/ 	.byte	0x04
	.zero		1


	//   ....[65]....
        /*0524*/ 	.word	0x00003150
        /*0528*/ 	.word	0x00000000
        /*052c*/ 	.word	0x000000d0
        /*0530*/ 	.short	0x010a
        /*0532*/ 	.byte	0xff
	.zero		1


	//   ....[66]....
        /*0534*/ 	.word	0x00003250
        /*0538*/ 	.word	0x00000000
        /*053c*/ 	.word	0x00000000
        /*0540*/ 	.short	0x0101
        /*0542*/ 	.byte	0xff
	.zero		1


	//   ....[67]....
        /*0544*/ 	.word	0x000032e0
        /*0548*/ 	.word	0x000000ff
        /*054c*/ 	.word	0x000000e0
        /*0550*/ 	.short	0x0106
        /*0552*/ 	.byte	0x04
	.zero		1


	//   ....[68]....
        /*0554*/ 	.word	0x00003300
        /*0558*/ 	.word	0x000000ff
        /*055c*/ 	.word	0x000000e0
        /*0560*/ 	.short	0x010a
        /*0562*/ 	.byte	0x04
	.zero		1


	//   ....[69]....
        /*0564*/ 	.word	0x00003390
        /*0568*/ 	.word	0x000000ff
        /*056c*/ 	.word	0x000000e0
        /*0570*/ 	.short	0x0106
        /*0572*/ 	.byte	0x07
	.zero		1


	//   ....[70]....
        /*0574*/ 	.word	0x000033d0
        /*0578*/ 	.word	0x00000000
        /*057c*/ 	.word	0x000000e0
        /*0580*/ 	.short	0x010a
        /*0582*/ 	.byte	0xff
	.zero		1


	//   ....[71]....
        /*0584*/ 	.word	0x00003620
        /*0588*/ 	.word	0x000000ff
        /*058c*/ 	.word	0x00000008
        /*0590*/ 	.short	0x010a
        /*0592*/ 	.byte	0x05
	.zero		1


	//   ....[72]....
        /*0594*/ 	.word	0x00003640
        /*0598*/ 	.word	0x000000ff
        /*059c*/ 	.word	0x00000008
        /*05a0*/ 	.short	0x010a
        /*05a2*/ 	.byte	0x05
	.zero		1


	//   ....[73]....
        /*05a4*/ 	.word	0x000037d0
        /*05a8*/ 	.word	0x000000ff
        /*05ac*/ 	.word	0x00000008
        /*05b0*/ 	.short	0x010a
        /*05b2*/ 	.byte	0x05
	.zero		1


	//   ....[74]....
        /*05b4*/ 	.word	0x000037f0
        /*05b8*/ 	.word	0x000000ff
        /*05bc*/ 	.word	0x00000008
        /*05c0*/ 	.short	0x010a
        /*05c2*/ 	.byte	0x05
	.zero		1


	//   ....[75]....
        /*05c4*/ 	.word	0x000038b0
        /*05c8*/ 	.word	0x000000ff
        /*05cc*/ 	.word	0x00000000
        /*05d0*/ 	.short	0x0101
        /*05d2*/ 	.byte	0x04
	.zero		1


	//   ....[76]....
        /*05d4*/ 	.word	0x00003bf0
        /*05d8*/ 	.word	0x00000000
        /*05dc*/ 	.word	0x000000d0
        /*05e0*/ 	.short	0x010a
        /*05e2*/ 	.byte	0xff
	.zero		1


	//   ....[77]....
        /*05e4*/ 	.word	0x00003cb0
        /*05e8*/ 	.word	0x00000000
        /*05ec*/ 	.word	0x00000000
        /*05f0*/ 	.short	0x0101
        /*05f2*/ 	.byte	0xff
	.zero		1


	//   ....[78]....
        /*05f4*/ 	.word	0x00003d70
        /*05f8*/ 	.word	0x000000ff
        /*05fc*/ 	.word	0x00000000
        /*0600*/ 	.short	0x010a
        /*0602*/ 	.byte	0x04
	.zero		1


	//   ....[79]....
        /*0604*/ 	.word	0x00003d80
        /*0608*/ 	.word	0x000000ff
        /*060c*/ 	.word	0x00000110
        /*0610*/ 	.short	0x010a
        /*0612*/ 	.byte	0x1f
	.zero		1


	//   ....[80]....
        /*0614*/ 	.word	0x00003e30
        /*0618*/ 	.word	0x000000ff
        /*061c*/ 	.word	0x00000000
        /*0620*/ 	.short	0x010a
        /*0622*/ 	.byte	0x05
	.zero		1


	//   ....[81]....
        /*0624*/ 	.word	0x00003f60
        /*0628*/ 	.word	0x000000ff
        /*062c*/ 	.word	0x00000000
        /*0630*/ 	.short	0x010a
        /*0632*/ 	.byte	0x04
	.zero		1


	//   ....[82]....
        /*0634*/ 	.word	0x00004260
        /*0638*/ 	.word	0x000000ff
        /*063c*/ 	.word	0x00000000
        /*0640*/ 	.short	0x010a
        /*0642*/ 	.byte	0x04
	.zero		1


	//   ....[83]....
        /*0644*/ 	.word	0x000042f0
        /*0648*/ 	.word	0x000000ff
        /*064c*/ 	.word	0x00000000
        /*0650*/ 	.short	0x010a
        /*0652*/ 	.byte	0x05
	.zero		1


	//   ....[84]....
        /*0654*/ 	.word	0x00004380
        /*0658*/ 	.word	0x000000ff
        /*065c*/ 	.word	0x00000000
        /*0660*/ 	.short	0x010a
        /*0662*/ 	.byte	0x05
	.zero		1


	//   ....[85]....
        /*0664*/ 	.word	0x00004420
        /*0668*/ 	.word	0x00000000
        /*066c*/ 	.word	0x00000000
        /*0670*/ 	.short	0x010a
        /*0672*/ 	.byte	0xff
	.zero		1


	//   ....[86]....
        /*0674*/ 	.word	0x00004460
        /*0678*/ 	.word	0x00000000
        /*067c*/ 	.word	0x00000000
        /*0680*/ 	.short	0x010a
        /*0682*/ 	.byte	0xff
	.zero		1


	//   ....[87]....
        /*0684*/ 	.word	0x000044d0
        /*0688*/ 	.word	0x000000ff
        /*068c*/ 	.word	0x00000000
        /*0690*/ 	.short	0x0101
        /*0692*/ 	.byte	0x04
	.zero		1


	//   ....[88]....
        /*0694*/ 	.word	0x00004510
        /*0698*/ 	.word	0x000000ff
        /*069c*/ 	.word	0x00000150
        /*06a0*/ 	.short	0x010a
        /*06a2*/ 	.byte	0x1a
	.zero		1


	//   ....[89]....
        /*06a4*/ 	.word	0x00004560
        /*06a8*/ 	.word	0x000000ff
        /*06ac*/ 	.word	0x00000000
        /*06b0*/ 	.short	0x0101
        /*06b2*/ 	.byte	0x04
	.zero		1


	//   ....[90]....
        /*06b4*/ 	.word	0x00004a40
        /*06b8*/ 	.word	0x0000000c
        /*06bc*/ 	.word	0x000000d0
        /*06c0*/ 	.short	0x010a
        /*06c2*/ 	.byte	0xff
	.zero		1


	//   ....[91]....
        /*06c4*/ 	.word	0x00004bb0
        /*06c8*/ 	.word	0x00000000
        /*06cc*/ 	.word	0x00000000
        /*06d0*/ 	.short	0x0101
        /*06d2*/ 	.byte	0xff
	.zero		1


	//   ....[92]....
        /*06d4*/ 	.word	0x00005040
        /*06d8*/ 	.word	0x000000ff
        /*06dc*/ 	.word	0x000000c8
        /*06e0*/ 	.short	0x010a
        /*06e2*/ 	.byte	0x15
	.zero		1


	//   ....[93]....
        /*06e4*/ 	.word	0x000051c0
        /*06e8*/ 	.word	0x000000ff
        /*06ec*/ 	.word	0x000000a0
        /*06f0*/ 	.short	0x010a
        /*06f2*/ 	.byte	0x15
	.zero		1


	//   ....[94]....
        /*06f4*/ 	.word	0x00005330
        /*06f8*/ 	.word	0x000000ff
        /*06fc*/ 	.word	0x00000080
        /*0700*/ 	.short	0x010b
        /*0702*/ 	.byte	0x15
	.zero		1


	//   ....[95]....
        /*0704*/ 	.word	0x00005340
        /*0708*/ 	.word	0x000000ff
        /*070c*/ 	.word	0x00000000
        /*0710*/ 	.short	0x0101
        /*0712*/ 	.byte	0x28
	.zero		1


	//   ....[96]....
        /*0714*/ 	.word	0x00005350
        /*0718*/ 	.word	0x000000ff
        /*071c*/ 	.word	0x000000a8
        /*0720*/ 	.short	0x010a
        /*0722*/ 	.byte	0x15
	.zero		1


	//   ....[97]....
        /*0724*/ 	.word	0x000054a0
        /*0728*/ 	.word	0x000000ff
        /*072c*/ 	.word	0x00000088
        /*0730*/ 	.short	0x010b
        /*0732*/ 	.byte	0x15
	.zero		1


	//   ....[98]....
        /*0734*/ 	.word	0x000054b0
        /*0738*/ 	.word	0x000000ff
        /*073c*/ 	.word	0x00000000
        /*0740*/ 	.short	0x0101
        /*0742*/ 	.byte	0x27
	.zero		1


	//   ....[99]....
        /*0744*/ 	.word	0x000054c0
        /*0748*/ 	.word	0x000000ff
        /*074c*/ 	.word	0x000000b0
        /*0750*/ 	.short	0x010a
        /*0752*/ 	.byte	0x15
	.zero		1


	//   ....[100]....
        /*0754*/ 	.word	0x00005600
        /*0758*/ 	.word	0x000000ff
        /*075c*/ 	.word	0x00000090
        /*0760*/ 	.short	0x010b
        /*0762*/ 	.byte	0x15
	.zero		1


	//   ....[101]....
        /*0764*/ 	.word	0x00005610
        /*0768*/ 	.word	0x000000ff
        /*076c*/ 	.word	0x00000000
        /*0770*/ 	.short	0x0101
        /*0772*/ 	.byte	0x26
	.zero		1


	//   ....[102]....
        /*0774*/ 	.word	0x00005620
        /*0778*/ 	.word	0x000000ff
        /*077c*/ 	.word	0x000000b8
        /*0780*/ 	.short	0x010a
        /*0782*/ 	.byte	0x15
	.zero		1


	//   ....[103]....
        /*0784*/ 	.word	0x00005820
        /*0788*/ 	.word	0x000000ff
        /*078c*/ 	.word	0x00000098
        /*0790*/ 	.short	0x010b
        /*0792*/ 	.byte	0x15
	.zero		1


	//   ....[104]....
        /*0794*/ 	.word	0x00005830
        /*0798*/ 	.word	0x000000ff
        /*079c*/ 	.word	0x00000000
        /*07a0*/ 	.short	0x0101
        /*07a2*/ 	.byte	0x25
	.zero		1


	//   ....[105]....
        /*07a4*/ 	.word	0x00005860
        /*07a8*/ 	.word	0x000000ff
        /*07ac*/ 	.word	0x000000a0
        /*07b0*/ 	.short	0x010a
        /*07b2*/ 	.byte	0x15
	.zero		1


	//   ....[106]....
        /*07b4*/ 	.word	0x00005880
        /*07b8*/ 	.word	0x000000ff
        /*07bc*/ 	.word	0x000000a8
        /*07c0*/ 	.short	0x010a
        /*07c2*/ 	.byte	0x15
	.zero		1


	//   ....[107]....
        /*07c4*/ 	.word	0x000058a0
        /*07c8*/ 	.word	0x000000ff
        /*07cc*/ 	.word	0x000000b0
        /*07d0*/ 	.short	0x010a
        /*07d2*/ 	.byte	0x15
	.zero		1


	//   ....[108]....
        /*07d4*/ 	.word	0x000058e0
        /*07d8*/ 	.word	0x00000000
        /*07dc*/ 	.word	0x000000b8
        /*07e0*/ 	.short	0x010a
        /*07e2*/ 	.byte	0xff
	.zero		1


	//   ....[109]....
        /*07e4*/ 	.word	0x00005bf0
        /*07e8*/ 	.word	0x00000003
        /*07ec*/ 	.word	0x000000d0
        /*07f0*/ 	.short	0x010a
        /*07f2*/ 	.byte	0xff
	.zero		1


	//   ....[110]....
        /*07f4*/ 	.word	0x00005d70
        /*07f8*/ 	.word	0x00000000
        /*07fc*/ 	.word	0x00000000
        /*0800*/ 	.short	0x0101
        /*0802*/ 	.byte	0xff
	.zero		1


	//   ....[111]....
        /*0804*/ 	.word	0x000068b0
        /*0808*/ 	.word	0x000000ff
        /*080c*/ 	.word	0x00000080
        /*0810*/ 	.short	0x010a
        /*0812*/ 	.byte	0x2c
	.zero		1


	//   ....[112]....
        /*0814*/ 	.word	0x000068f0
        /*0818*/ 	.word	0x00000062
        /*081c*/ 	.word	0x000000f0
        /*0820*/ 	.short	0x010a
        /*0822*/ 	.byte	0xff
	.zero		1


	//   ....[113]....
        /*0824*/ 	.word	0x000069e0
        /*0828*/ 	.word	0x000000ff
        /*082c*/ 	.word	0x00000080
        /*0830*/ 	.short	0x010a
        /*0832*/ 	.byte	0x2c
	.zero		1


	//   ....[114]....
        /*0834*/ 	.word	0x00006ad0
        /*0838*/ 	.word	0x00000062
        /*083c*/ 	.word	0x000000f0
        /*0840*/ 	.short	0x010a
        /*0842*/ 	.byte	0xff
	.zero		1


	//   ....[115]....
        /*0844*/ 	.word	0x000075a0
        /*0848*/ 	.word	0x00000000
        /*084c*/ 	.word	0x00000000
        /*0850*/ 	.short	0x0101
        /*0852*/ 	.byte	0xff
	.zero		1


	//   ....[116]....
        /*0854*/ 	.word	0x000075b0
        /*0858*/ 	.word	0x00000003
        /*085c*/ 	.word	0x00000080
        /*0860*/ 	.short	0x010a
        /*0862*/ 	.byte	0xff
	.zero		1


	//   ....[117]....
        /*0864*/ 	.word	0x00007690
        /*0868*/ 	.word	0x00000003
        /*086c*/ 	.word	0x00000080
        /*0870*/ 	.short	0x010a
        /*0872*/ 	.byte	0xff
	.zero		1


	//   ....[118]....
        /*0874*/ 	.word	0x00008200
        /*0878*/ 	.word	0x00000068
        /*087c*/ 	.word	0x00000000
        /*0880*/ 	.short	0x0101
        /*0882*/ 	.byte	0xff
	.zero		1


	//   ....[119]....
        /*0884*/ 	.word	0x00008220
        /*0888*/ 	.word	0x0000003e
        /*088c*/ 	.word	0x00000080
        /*0890*/ 	.short	0x010a
        /*0892*/ 	.byte	0xff
	.zero		1


	//   ....[120]....
        /*0894*/ 	.word	0x000082f0
        /*0898*/ 	.word	0x0000003e
        /*089c*/ 	.word	0x00000080
        /*08a0*/ 	.short	0x010a
        /*08a2*/ 	.byte	0xff
	.zero		1


	//   ....[121]....
        /*08a4*/ 	.word	0x00008e50
        /*08a8*/ 	.word	0x0000003e
        /*08ac*/ 	.word	0x00000000
        /*08b0*/ 	.short	0x0101
        /*08b2*/ 	.byte	0xff
	.zero		1


	//   ....[122]....
        /*08b4*/ 	.word	0x00008e70
        /*08b8*/ 	.word	0x0000003d
        /*08bc*/ 	.word	0x00000080
        /*08c0*/ 	.short	0x010a
        /*08c2*/ 	.byte	0xff
	.zero		1


	//   ....[123]....
        /*08c4*/ 	.word	0x00008f40
        /*08c8*/ 	.word	0x0000003d
        /*08cc*/ 	.word	0x00000080
        /*08d0*/ 	.short	0x010a
        /*08d2*/ 	.byte	0xff
	.zero		1


	//   ....[124]....
        /*08d4*/ 	.word	0x00009210
        /*08d8*/ 	.word	0x00000062
        /*08dc*/ 	.word	0x00000000
        /*08e0*/ 	.short	0x0101
        /*08e2*/ 	.byte	0xff
	.zero		1


	//   ....[125]....
        /*08e4*/ 	.word	0x00009af0
        /*08e8*/ 	.word	0x00000002
        /*08ec*/ 	.word	0x00000000
        /*08f0*/ 	.short	0x0101
        /*08f2*/ 	.byte	0xff
	.zero		1


	//   ....[126]....
        /*08f4*/ 	.word	0x00009da0
        /*08f8*/ 	.word	0x000000ff
        /*08fc*/ 	.word	0x00000000
        /*0900*/ 	.short	0x0101
        /*0902*/ 	.byte	0x04
	.zero		1


	//   ....[127]....
        /*0904*/ 	.word	0x00009dc0
        /*0908*/ 	.word	0x00000000
        /*090c*/ 	.word	0x00000140
        /*0910*/ 	.short	0x010a
        /*0912*/ 	.byte	0xff
	.zero		1


	//   ....[128]....
        /*0914*/ 	.word	0x00009e20
        /*0918*/ 	.word	0x00000000
        /*091c*/ 	.word	0x00000040
        /*0920*/ 	.short	0x010a
        /*0922*/ 	.byte	0xff
	.zero		1


	//   ....[129]....
        /*0924*/ 	.word	0x00009e80
        /*0928*/ 	.word	0x00000000
        /*092c*/ 	.word	0x00000040
        /*0930*/ 	.short	0x010a
        /*0932*/ 	.byte	0xff
	.zero		1


	//   ....[130]....
        /*0934*/ 	.word	0x00009ed0
        /*0938*/ 	.word	0x00000003
        /*093c*/ 	.word	0x000000d0
        /*0940*/ 	.short	0x010a
        /*0942*/ 	.byte	0xff
	.zero		1


	//   ....[131]....
        /*0944*/ 	.word	0x00009f30
        /*0948*/ 	.word	0x00000000
        /*094c*/ 	.word	0x00000000
        /*0950*/ 	.short	0x010a
        /*0952*/ 	.byte	0xff
	.zero		1


	//   ....[132]....
        /*0954*/ 	.word	0x00009f90
        /*0958*/ 	.word	0x00000000
        /*095c*/ 	.word	0x00000000
        /*0960*/ 	.short	0x010a
        /*0962*/ 	.byte	0xff
	.zero		1


	//   ....[133]....
        /*0964*/ 	.word	0x00009ff0
        /*0968*/ 	.word	0x00000000
        /*096c*/ 	.word	0x00000000
        /*0970*/ 	.short	0x010a
        /*0972*/ 	.byte	0xff
	.zero		1


	//   ....[134]....
        /*0974*/ 	.word	0x0000a050
        /*0978*/ 	.word	0x00000000
        /*097c*/ 	.word	0x00000000
        /*0980*/ 	.short	0x010a
        /*0982*/ 	.byte	0xff
	.zero		1


	//   ....[135]....
        /*0984*/ 	.word	0x0000a0b0
        /*0988*/ 	.word	0x00000000
        /*098c*/ 	.word	0x00000000
        /*0990*/ 	.short	0x010a
        /*0992*/ 	.byte	0xff
	.zero		1


	//   ....[136]....
        /*0994*/ 	.word	0x0000a110
        /*0998*/ 	.word	0x00000000
        /*099c*/ 	.word	0x00000000
        /*09a0*/ 	.short	0x010a
        /*09a2*/ 	.byte	0xff
	.zero		1


	//   ....[137]....
        /*09a4*/ 	.word	0x0000a170
        /*09a8*/ 	.word	0x00000000
        /*09ac*/ 	.word	0x00000000
        /*09b0*/ 	.short	0x010a
        /*09b2*/ 	.byte	0xff
	.zero		1


	//   ....[138]....
        /*09b4*/ 	.word	0x0000a1c0
        /*09b8*/ 	.word	0x00000000
        /*09bc*/ 	.word	0x00000130
        /*09c0*/ 	.short	0x010a
        /*09c2*/ 	.byte	0xff
	.zero		1


	//   ....[139]....
        /*09c4*/ 	.word	0x0000a220
        /*09c8*/ 	.word	0x00000000
        /*09cc*/ 	.word	0x000000e0
        /*09d0*/ 	.short	0x010a
        /*09d2*/ 	.byte	0xff
	.zero		1


	//   ....[140]....
        /*09d4*/ 	.word	0x0000a270
        /*09d8*/ 	.word	0x00000000
        /*09dc*/ 	.word	0x000000d0
        /*09e0*/ 	.short	0x010a
        /*09e2*/ 	.byte	0xff
	.zero		1


	//   ....[141]....
        /*09e4*/ 	.word	0x0000a2d0
        /*09e8*/ 	.word	0x00000000
        /*09ec*/ 	.word	0x000000e0
        /*09f0*/ 	.short	0x010a
        /*09f2*/ 	.byte	0xff
	.zero		1


	//   ....[142]....
        /*09f4*/ 	.word	0x0000a330
        /*09f8*/ 	.word	0x00000005
        /*09fc*/ 	.word	0x00000008
        /*0a00*/ 	.short	0x010a
        /*0a02*/ 	.byte	0xff
	.zero		1


	//   ....[143]....
        /*0a04*/ 	.word	0x0000a420
        /*0a08*/ 	.word	0x00000003
        /*0a0c*/ 	.word	0x00000008
        /*0a10*/ 	.short	0x010a
        /*0a12*/ 	.byte	0xff
	.zero		1


	//   ....[144]....
        /*0a14*/ 	.word	0x0000a470
        /*0a18*/ 	.word	0x00000000
        /*0a1c*/ 	.word	0x000000d0
        /*0a20*/ 	.short	0x010a
        /*0a22*/ 	.byte	0xff
	.zero		1


	//   ....[145]....
        /*0a24*/ 	.word	0x0000a4d0
        /*0a28*/ 	.word	0x00000000
        /*0a2c*/ 	.word	0x00000110
        /*0a30*/ 	.short	0x010a
        /*0a32*/ 	.byte	0xff
	.zero		1


	//   ....[146]....
        /*0a34*/ 	.word	0x0000a530
        /*0a38*/ 	.word	0x00000000
        /*0a3c*/ 	.word	0x00000000
        /*0a40*/ 	.short	0x010a
        /*0a42*/ 	.byte	0xff
	.zero		1


	//   ....[147]....
        /*0a44*/ 	.word	0x0000a590
        /*0a48*/ 	.word	0x00000000
        /*0a4c*/ 	.word	0x00000000
        /*0a50*/ 	.short	0x010a
        /*0a52*/ 	.byte	0xff
	.zero		1


	//   ....[148]....
        /*0a54*/ 	.word	0x0000a5f0
        /*0a58*/ 	.word	0x00000000
        /*0a5c*/ 	.word	0x00000000
        /*0a60*/ 	.short	0x010a
        /*0a62*/ 	.byte	0xff
	.zero		1


	//   ....[149]....
        /*0a64*/ 	.word	0x0000a650
        /*0a68*/ 	.word	0x00000000
        /*0a6c*/ 	.word	0x00000000
        /*0a70*/ 	.short	0x010a
        /*0a72*/ 	.byte	0xff
	.zero		1


	//   ....[150]....
        /*0a74*/ 	.word	0x0000a6b0
        /*0a78*/ 	.word	0x00000000
        /*0a7c*/ 	.word	0x00000150
        /*0a80*/ 	.short	0x010a
        /*0a82*/ 	.byte	0xff
	.zero		1


	//   ....[151]....
        /*0a84*/ 	.word	0x0000a700
        /*0a88*/ 	.word	0x0000000c
        /*0a8c*/ 	.word	0x000000d0
        /*0a90*/ 	.short	0x010a
        /*0a92*/ 	.byte	0xff
	.zero		1


	//   ....[152]....
        /*0a94*/ 	.word	0x0000a760
        /*0a98*/ 	.word	0x00000000
        /*0a9c*/ 	.word	0x000000c8
        /*0aa0*/ 	.short	0x010a
        /*0aa2*/ 	.byte	0xff
	.zero		1


	//   ....[153]....
        /*0aa4*/ 	.word	0x0000a7c0
        /*0aa8*/ 	.word	0x00000000
        /*0aac*/ 	.word	0x000000a0
        /*0ab0*/ 	.short	0x010a
        /*0ab2*/ 	.byte	0xff
	.zero		1


	//   ....[154]....
        /*0ab4*/ 	.word	0x0000a820
        /*0ab8*/ 	.word	0x00000000
        /*0abc*/ 	.word	0x000000a8
        /*0ac0*/ 	.short	0x010a
        /*0ac2*/ 	.byte	0xff
	.zero		1


	//   ....[155]....
        /*0ac4*/ 	.word	0x0000a880
        /*0ac8*/ 	.word	0x00000000
        /*0acc*/ 	.word	0x000000b0
        /*0ad0*/ 	.short	0x010a
        /*0ad2*/ 	.byte	0xff
	.zero		1


	//   ....[156]....
        /*0ad4*/ 	.word	0x0000a8e0
        /*0ad8*/ 	.word	0x00000000
        /*0adc*/ 	.word	0x000000b8
        /*0ae0*/ 	.short	0x010a
        /*0ae2*/ 	.byte	0xff
	.zero		1


	//   ....[157]....
        /*0ae4*/ 	.word	0x0000a940
        /*0ae8*/ 	.word	0x00000000
        /*0aec*/ 	.word	0x000000a0
        /*0af0*/ 	.short	0x010a
        /*0af2*/ 	.byte	0xff
	.zero		1


	//   ....[158]....
        /*0af4*/ 	.word	0x0000a9a0
        /*0af8*/ 	.word	0x00000000
        /*0afc*/ 	.word	0x000000a8
        /*0b00*/ 	.short	0x010a
        /*0b02*/ 	.byte	0xff
	.zero		1


	//   ....[159]....
        /*0b04*/ 	.word	0x0000aa00
        /*0b08*/ 	.word	0x00000000
        /*0b0c*/ 	.word	0x000000b0
        /*0b10*/ 	.short	0x010a
        /*0b12*/ 	.byte	0xff
	.zero		1


	//   ....[160]....
        /*0b14*/ 	.word	0x0000aa50
        /*0b18*/ 	.word	0x00000003
        /*0b1c*/ 	.word	0x000000d0
        /*0b20*/ 	.short	0x010a
        /*0b22*/ 	.byte	0xff
	.zero		1


	//   ....[161]....
        /*0b24*/ 	.word	0x0000aab0
        /*0b28*/ 	.word	0x00000000
        /*0b2c*/ 	.word	0x00000080
        /*0b30*/ 	.short	0x010a
        /*0b32*/ 	.byte	0xff
	.zero		1


	//   ....[162]....
        /*0b34*/ 	.word	0x0000ab00
        /*0b38*/ 	.word	0x00000062
        /*0b3c*/ 	.word	0x000000f0
        /*0b40*/ 	.short	0x010a
        /*0b42*/ 	.byte	0xff
	.zero		1


	//   ....[163]....
        /*0b44*/ 	.word	0x0000ab50
        /*0b48*/ 	.word	0x00000003
        /*0b4c*/ 	.word	0x00000080
        /*0b50*/ 	.short	0x010a
        /*0b52*/ 	.byte	0xff
	.zero		1


	//   ....[164]....
        /*0b54*/ 	.word	0x0000aba0
        /*0b58*/ 	.word	0x0000003e
        /*0b5c*/ 	.word	0x00000080
        /*0b60*/ 	.short	0x010a
        /*0b62*/ 	.byte	0xff
	.zero		1


	//   ....[165]....
        /*0b64*/ 	.word	0x0000abf0
        /*0b68*/ 	.word	0x0000003d
        /*0b6c*/ 	.word	0x00000080
        /*0b70*/ 	.short	0x010a
        /*0b72*/ 	.byte	0xff
	.zero		1


	//----- nvinfo : EIATTR_NUM_MBARRIERS
	.align		4
.L_47:
        /*0b74*/ 	.byte	0x03, 0x38
        /*0b76*/ 	.short	0x002b


	//----- nvinfo : EIATTR_EXIT_INSTR_OFFSETS
	.align		4
        /*0b78*/ 	.byte	0x04, 0x1c
        /*0b7a*/ 	.short	(.L_49 - .L_48)


	//   ....[0]....
.L_48:
        /*0b7c*/ 	.word	0x00002e90


	//   ....[1]....
        /*0b80*/ 	.word	0x000033a0


	//   ....[2]....
        /*0b84*/ 	.word	0x00003400


	//   ....[3]....
        /*0b88*/ 	.word	0x00004790


	//   ....[4]....
        /*0b8c*/ 	.word	0x00005910


	//   ....[5]....
        /*0b90*/ 	.word	0x00005950


	//   ....[6]....
        /*0b94*/ 	.word	0x00009c80


	//   ....[7]....
        /*0b98*/ 	.word	0x00009d00


	//   ....[8]....
        /*0b9c*/ 	.word	0x00009d30


	//   ....[9]....
        /*0ba0*/ 	.word	0x00009db0


	//----- nvinfo : EIATTR_MAX_THREADS
	.align		4
.L_49:
        /*0ba4*/ 	.byte	0x04, 0x05
        /*0ba6*/ 	.short	(.L_51 - .L_50)
.L_50:
        /*0ba8*/ 	.word	0x00000100
        /*0bac*/ 	.word	0x00000001
        /*0bb0*/ 	.word	0x00000001


	//----- nvinfo : EIATTR_CRS_STACK_SIZE
	.align		4
.L_51:
        /*0bb4*/ 	.byte	0x04, 0x1e
        /*0bb6*/ 	.short	(.L_53 - .L_52)
.L_52:
        /*0bb8*/ 	.word	0x00000000


	//----- nvinfo : EIATTR_CBANK_PARAM_SIZE
	.align		4
.L_53:
        /*0bbc*/ 	.byte	0x03, 0x19
        /*0bbe*/ 	.short	0x0800


	//----- nvinfo : EIATTR_PARAM_CBANK
	.align		4
        /*0bc0*/ 	.byte	0x04, 0x0a
        /*0bc2*/ 	.short	(.L_55 - .L_54)
	.align		4
.L_54:
        /*0bc4*/ 	.word	index@(.nv.constant0._ZN7cutlass13device_kernelINS_4gemm6kernel13GemmUniversalIN4cute5tupleIJiiiiEEENS1_10collective13CollectiveMmaINS1_35MainloopSm100TmaUmmaWarpSpecializedILi8ELi2ELi4ENS5_IJNS4_1CILi2EEESB_NSA_ILi1EEEEEEEENS5_IJNSA_ILi256EEENSA_ILi128EEENSA_ILi64EEEEEENS_6half_tENS5_IJlSC_lEEESJ_SK_NS4_8TiledMMAINS4_8MMA_AtomIJNS4_26SM100_MMA_F16BF16_2x1SM_SSISJ_SJ_fLi256ELi128ELNS4_4UMMA5MajorE0ELSP_0ELNSO_7ScaleInE0ELSQ_0EEEEEENS4_6LayoutINS5_IJSC_SC_SC_EEENS5_IJNSA_ILi0EEESV_SV_EEEEENS5_IJNS4_10UnderscoreESY_SY_EEEEENS4_28SM100_TMA_2SM_LOAD_MULTICASTENS4_14ComposedLayoutINS4_7SwizzleILi3ELi4ELi3EEENS4_18smem_ptr_flag_bitsILi16EEENST_INS5_IJNSA_ILi8EEESH_EEENS5_IJSH_SC_EEEEEEEvNS4_8identityENS4_18SM100_TMA_2SM_LOADES1B_vS1C_EENS_8epilogue10collective18CollectiveEpilogueINS1F_23Sm100TmaWarpSpecializedILi4ELi2ELi32ELb1ELb0EEEJNS5_IJSG_SG_SH_EEENS5_IJNST_ISG_SC_EENST_INSA_ILi32EEESC_EEEEESJ_SK_SJ_SK_NS1F_6fusion15FusionCallbacksIS1J_NS1P_17LinearCombinationISJ_fSJ_fLNS_15FloatRoundStyleE2EEES1K_S1O_JEEENS4_5SM1004TMEM4LOAD26SM100_TMEM_LOAD_32dp32b32xENS4_13SM90_TMA_LOADENS12_INS13_ILi2ELi4ELi3EEES16_NST_INS5_IJS17_S1M_EEENS5_IJS1M_SC_EEEEEEENS4_39AutoVectorizingCopyWithAssumedAlignmentILi128EEENS4_14SM90_TMA_STOREES24_S26_S26_EEEvvEEEEvNT_6ParamsE)
        /*0bc8*/ 	.short	0x0380
        /*0bca*/ 	.short	0x0800


	//----- nvinfo : EIATTR_SW_WAR
	.align		4
.L_55:
        /*0bcc*/ 	.byte	0x04, 0x36
        /*0bce*/ 	.short	(.L_57 - .L_56)
.L_56:
        /*0bd0*/ 	.word	0x00000008
.L_57:


//--------------------- .nv.callgraph             --------------------------
	.section	.nv.callgraph,"",@"SHT_CUDA_CALLGRAPH"
	.align	4
	.sectionentsize	8
	.align		4
        /*0000*/ 	.word	0x00000000
	.align		4
        /*0004*/ 	.word	0xffffffff
	.align		4
        /*0008*/ 	.word	index@(_ZN7cutlass13device_kernelINS_4gemm6kernel13GemmUniversalIN4cute5tupleIJiiiiEEENS1_10collective13CollectiveMmaINS1_35MainloopSm100TmaUmmaWarpSpecializedILi8ELi2ELi4ENS5_IJNS4_1CILi2EEESB_NSA_ILi1EEEEEEEENS5_IJNSA_ILi256EEENSA_ILi128EEENSA_ILi64EEEEEENS_6half_tENS5_IJlSC_lEEESJ_SK_NS4_8TiledMMAINS4_8MMA_AtomIJNS4_26SM100_MMA_F16BF16_2x1SM_SSISJ_SJ_fLi256ELi128ELNS4_4UMMA5MajorE0ELSP_0ELNSO_7ScaleInE0ELSQ_0EEEEEENS4_6LayoutINS5_IJSC_SC_SC_EEENS5_IJNSA_ILi0EEESV_SV_EEEEENS5_IJNS4_10UnderscoreESY_SY_EEEEENS4_28SM100_TMA_2SM_LOAD_MULTICASTENS4_14ComposedLayoutINS4_7SwizzleILi3ELi4ELi3EEENS4_18smem_ptr_flag_bitsILi16EEENST_INS5_IJNSA_ILi8EEESH_EEENS5_IJSH_SC_EEEEEEEvNS4_8identityENS4_18SM100_TMA_2SM_LOADES1B_vS1C_EENS_8epilogue10collective18CollectiveEpilogueINS1F_23Sm100TmaWarpSpecializedILi4ELi2ELi32ELb1ELb0EEEJNS5_IJSG_SG_SH_EEENS5_IJNST_ISG_SC_EENST_INSA_ILi32EEESC_EEEEESJ_SK_SJ_SK_NS1F_6fusion15FusionCallbacksIS1J_NS1P_17LinearCombinationISJ_fSJ_fLNS_15FloatRoundStyleE2EEES1K_S1O_JEEENS4_5SM1004TMEM4LOAD26SM100_TMEM_LOAD_32dp32b32xENS4_13SM90_TMA_LOADENS12_INS13_ILi2ELi4ELi3EEES16_NST_INS5_IJS17_S1M_EEENS5_IJS1M_SC_EEEEEEENS4_39AutoVectorizingCopyWithAssumedAlignmentILi128EEENS4_14SM90_TMA_STOREES24_S26_S26_EEEvvEEEEvNT_6ParamsE)
	.align		4
        /*000c*/ 	.word	index@(__assertfail)
	.align		4
        /*0010*/ 	.word	0x00000000
	.align		4
        /*0014*/ 	.word	0xfffffffe
	.align		4
        /*0018*/ 	.word	0x00000000
	.align		4
        /*001c*/ 	.word	0xfffffffd
	.align		4
        /*0020*/ 	.word	0x00000000
	.align		4
        /*0024*/ 	.word	0xfffffffc


//--------------------- .nv.constant4             --------------------------
	.section	.nv.constant4,"a",@progbits
	.align	8
	.align		8
.nv.constant4:
        /*0000*/ 	.dword	__assertfail
	.align		8
        /*0008*/ 	.dword	__unnamed_1
	.align		8
        /*0010*/ 	.dword	__unnamed_2
	.align		8
        /*0018*/ 	.dword	_ZN39_INTERNAL_e6065fab_4_k_cu_82106fa9_63904cuda3std3__45__cpo5beginE
	.align		8
        /*0020*/ 	.dword	_ZN39_INTERNAL_e6065fab_4_k_cu_82106fa9_63904cuda3std3__45__cpo3endE
	.align		8
        /*0028*/ 	.dword	_ZN39_INTERNAL_e6065fab_4_k_cu_82106fa9_63904cuda3std3__45__cpo6cbeginE
	.align		8
        /*0030*/ 	.dword	_ZN39_INTERNAL_e6065fab_4_k_cu_82106fa9_63904cuda3std3__45__cpo4cendE
	.align		8
        /*0038*/ 	.dword	_ZN39_INTERNAL_e6065fab_4_k_cu_82106fa9_63904cuda3std3__441_GLOBAL__N__e6065fab_4_k_cu_82106fa9_63906ignoreE
	.align		8
        /*0040*/ 	.dword	_ZN39_INTERNAL_e6065fab_4_k_cu_82106fa9_63904cuda3std3__419piecewise_constructE
	.align		8
        /*0048*/ 	.dword	_ZN39_INTERNAL_e6065fab_4_k_cu_82106fa9_63904cuda3std3__48in_placeE
	.align		8
        /*0050*/ 	.dword	_ZN39_INTERNAL_e6065fab_4_k_cu_82106fa9_63904cuda3std6ranges3__45__cpo4swapE
	.align		8
        /*0058*/ 	.dword	_ZN39_INTERNAL_e6065fab_4_k_cu_82106fa9_63904cuda3std6ranges3__45__cpo9iter_moveE
	.align		8
        /*0060*/ 	.dword	_ZN39_INTERNAL_e6065fab_4_k_cu_82106fa9_63904cute7productE
	.align		8
        /*0068*/ 	.dword	_ZN39_INTERNAL_e6065fab_4_k_cu_82106fa9_63904cute1_E
	.align		8
        /*0070*/ 	.dword	$str$25
	.align		8
        /*0078*/ 	.dword	$str$26
	.align		8
        /*0080*/ 	.dword	$str$27
	.align		8
        /*0088*/ 	.dword	$str$28


//--------------------- .text._ZN7cutlass13device_kernelINS_4gemm6kernel13GemmUniversalIN4cute5tupleIJiiiiEEENS1_10collective13CollectiveMmaINS1_35MainloopSm100TmaUmmaWarpSpecializedILi8ELi2ELi4ENS5_IJNS4_1CILi2EEESB_NSA_ILi1EEEEEEEENS5_IJNSA_ILi256EEENSA_ILi128EEENSA_ILi64EEEEEENS_6half_tENS5_IJlSC_lEEESJ_SK_NS4_8TiledMMAINS4_8MMA_AtomIJNS4_26SM100_MMA_F16BF16_2x1SM_SSISJ_SJ_fLi256ELi128ELNS4_4UMMA5MajorE0ELSP_0ELNSO_7ScaleInE0ELSQ_0EEEEEENS4_6LayoutINS5_IJSC_SC_SC_EEENS5_IJNSA_ILi0EEESV_SV_EEEEENS5_IJNS4_10UnderscoreESY_SY_EEEEENS4_28SM100_TMA_2SM_LOAD_MULTICASTENS4_14ComposedLayoutINS4_7SwizzleILi3ELi4ELi3EEENS4_18smem_ptr_flag_bitsILi16EEENST_INS5_IJNSA_ILi8EEESH_EEENS5_IJSH_SC_EEEEEEEvNS4_8identityENS4_18SM100_TMA_2SM_LOADES1B_vS1C_EENS_8epilogue10collective18CollectiveEpilogueINS1F_23Sm100TmaWarpSpecializedILi4ELi2ELi32ELb1ELb0EEEJNS5_IJSG_SG_SH_EEENS5_IJNST_ISG_SC_EENST_INSA_ILi32EEESC_EEEEESJ_SK_SJ_SK_NS1F_6fusion15FusionCallbacksIS1J_NS1P_17LinearCombinationISJ_fSJ_fLNS_15FloatRoundStyleE2EEES1K_S1O_JEEENS4_5SM1004TMEM4LOAD26SM100_TMEM_LOAD_32dp32b32xENS4_13SM90_TMA_LOADENS12_INS13_ILi2ELi4ELi3EEES16_NST_INS5_IJS17_S1M_EEENS5_IJS1M_SC_EEEEEEENS4_39AutoVectorizingCopyWithAssumedAlignmentILi128EEENS4_14SM90_TMA_STOREES24_S26_S26_EEEvvEEEEvNT_6ParamsE --------------------------
	.section	.text._ZN7cutlass13device_kernelINS_4gemm6kernel13GemmUniversalIN4cute5tupleIJiiiiEEENS1_10collective13CollectiveMmaINS1_35MainloopSm100TmaUmmaWarpSpecializedILi8ELi2ELi4ENS5_IJNS4_1CILi2EEESB_NSA_ILi1EEEEEEEENS5_IJNSA_ILi256EEENSA_ILi128EEENSA_ILi64EEEEEENS_6half_tENS5_IJlSC_lEEESJ_SK_NS4_8TiledMMAINS4_8MMA_AtomIJNS4_26SM100_MMA_F16BF16_2x1SM_SSISJ_SJ_fLi256ELi128ELNS4_4UMMA5MajorE0ELSP_0ELNSO_7ScaleInE0ELSQ_0EEEEEENS4_6LayoutINS5_IJSC_SC_SC_EEENS5_IJNSA_ILi0EEESV_SV_EEEEENS5_IJNS4_10UnderscoreESY_SY_EEEEENS4_28SM100_TMA_2SM_LOAD_MULTICASTENS4_14ComposedLayoutINS4_7SwizzleILi3ELi4ELi3EEENS4_18smem_ptr_flag_bitsILi16EEENST_INS5_IJNSA_ILi8EEESH_EEENS5_IJSH_SC_EEEEEEEvNS4_8identityENS4_18SM100_TMA_2SM_LOADES1B_vS1C_EENS_8epilogue10collective18CollectiveEpilogueINS1F_23Sm100TmaWarpSpecializedILi4ELi2ELi32ELb1ELb0EEEJNS5_IJSG_SG_SH_EEENS5_IJNST_ISG_SC_EENST_INSA_ILi32EEESC_EEEEESJ_SK_SJ_SK_NS1F_6fusion15FusionCallbacksIS1J_NS1P_17LinearCombinationISJ_fSJ_fLNS_15FloatRoundStyleE2EEES1K_S1O_JEEENS4_5SM1004TMEM4LOAD26SM100_TMEM_LOAD_32dp32b32xENS4_13SM90_TMA_LOADENS12_INS13_ILi2ELi4ELi3EEES16_NST_INS5_IJS17_S1M_EEENS5_IJS1M_SC_EEEEEEENS4_39AutoVectorizingCopyWithAssumedAlignmentILi128EEENS4_14SM90_TMA_STOREES24_S26_S26_EEEvvEEEEvNT_6ParamsE,"ax",@progbits
	.align	128
.text._ZN7cutlass13device_kernelINS_4gemm6kernel13GemmUniversalIN4cute5tupleIJiiiiEEENS1_10collective13CollectiveMmaINS1_35MainloopSm100TmaUmmaWarpSpecializedILi8ELi2ELi4ENS5_IJNS4_1CILi2EEESB_NSA_ILi1EEEEEEEENS5_IJNSA_ILi256EEENSA_ILi128EEENSA_ILi64EEEEEENS_6half_tENS5_IJlSC_lEEESJ_SK_NS4_8TiledMMAINS4_8MMA_AtomIJNS4_26SM100_MMA_F16BF16_2x1SM_SSISJ_SJ_fLi256ELi128ELNS4_4UMMA5MajorE0ELSP_0ELNSO_7ScaleInE0ELSQ_0EEEEEENS4_6LayoutINS5_IJSC_SC_SC_EEENS5_IJNSA_ILi0EEESV_SV_EEEEENS5_IJNS4_10UnderscoreESY_SY_EEEEENS4_28SM100_TMA_2SM_LOAD_MULTICASTENS4_14ComposedLayoutINS4_7SwizzleILi3ELi4ELi3EEENS4_18smem_ptr_flag_bitsILi16EEENST_INS5_IJNSA_ILi8EEESH_EEENS5_IJSH_SC_EEEEEEEvNS4_8identityENS4_18SM100_TMA_2SM_LOADES1B_vS1C_EENS_8epilogue10collective18CollectiveEpilogueINS1F_23Sm100TmaWarpSpecializedILi4ELi2ELi32ELb1ELb0EEEJNS5_IJSG_SG_SH_EEENS5_IJNST_ISG_SC_EENST_INSA_ILi32EEESC_EEEEESJ_SK_SJ_SK_NS1F_6fusion15FusionCallbacksIS1J_NS1P_17LinearCombinationISJ_fSJ_fLNS_15FloatRoundStyleE2EEES1K_S1O_JEEENS4_5SM1004TMEM4LOAD26SM100_TMEM_LOAD_32dp32b32xENS4_13SM90_TMA_LOADENS12_INS13_ILi2ELi4ELi3EEES16_NST_INS5_IJS17_S1M_EEENS5_IJS1M_SC_EEEEEEENS4_39AutoVectorizingCopyWithAssumedAlignmentILi128EEENS4_14SM90_TMA_STOREES24_S26_S26_EEEvvEEEEvNT_6ParamsE:
        .type           _ZN7cutlass13device_kernelINS_4gemm6kernel13GemmUniversalIN4cute5tupleIJiiiiEEENS1_10collective13CollectiveMmaINS1_35MainloopSm100TmaUmmaWarpSpecializedILi8ELi2ELi4ENS5_IJNS4_1CILi2EEESB_NSA_ILi1EEEEEEEENS5_IJNSA_ILi256EEENSA_ILi128EEENSA_ILi64EEEEEENS_6half_tENS5_IJlSC_lEEESJ_SK_NS4_8TiledMMAINS4_8MMA_AtomIJNS4_26SM100_MMA_F16BF16_2x1SM_SSISJ_SJ_fLi256ELi128ELNS4_4UMMA5MajorE0ELSP_0ELNSO_7ScaleInE0ELSQ_0EEEEEENS4_6LayoutINS5_IJSC_SC_SC_EEENS5_IJNSA_ILi0EEESV_SV_EEEEENS5_IJNS4_10UnderscoreESY_SY_EEEEENS4_28SM100_TMA_2SM_LOAD_MULTICASTENS4_14ComposedLayoutINS4_7SwizzleILi3ELi4ELi3EEENS4_18smem_ptr_flag_bitsILi16EEENST_INS5_IJNSA_ILi8EEESH_EEENS5_IJSH_SC_EEEEEEEvNS4_8identityENS4_18SM100_TMA_2SM_LOADES1B_vS1C_EENS_8epilogue10collective18CollectiveEpilogueINS1F_23Sm100TmaWarpSpecializedILi4ELi2ELi32ELb1ELb0EEEJNS5_IJSG_SG_SH_EEENS5_IJNST_ISG_SC_EENST_INSA_ILi32EEESC_EEEEESJ_SK_SJ_SK_NS1F_6fusion15FusionCallbacksIS1J_NS1P_17LinearCombinationISJ_fSJ_fLNS_15FloatRoundStyleE2EEES1K_S1O_JEEENS4_5SM1004TMEM4LOAD26SM100_TMEM_LOAD_32dp32b32xENS4_13SM90_TMA_LOADENS12_INS13_ILi2ELi4ELi3EEES16_NST_INS5_IJS17_S1M_EEENS5_IJS1M_SC_EEEEEEENS4_39AutoVectorizingCopyWithAssumedAlignmentILi128EEENS4_14SM90_TMA_STOREES24_S26_S26_EEEvvEEEEvNT_6ParamsE,@function
        .size           _ZN7cutlass13device_kernelINS_4gemm6kernel13GemmUniversalIN4cute5tupleIJiiiiEEENS1_10collective13CollectiveMmaINS1_35MainloopSm100TmaUmmaWarpSpecializedILi8ELi2ELi4ENS5_IJNS4_1CILi2EEESB_NSA_ILi1EEEEEEEENS5_IJNSA_ILi256EEENSA_ILi128EEENSA_ILi64EEEEEENS_6half_tENS5_IJlSC_lEEESJ_SK_NS4_8TiledMMAINS4_8MMA_AtomIJNS4_26SM100_MMA_F16BF16_2x1SM_SSISJ_SJ_fLi256ELi128ELNS4_4UMMA5MajorE0ELSP_0ELNSO_7ScaleInE0ELSQ_0EEEEEENS4_6LayoutINS5_IJSC_SC_SC_EEENS5_IJNSA_ILi0EEESV_SV_EEEEENS5_IJNS4_10UnderscoreESY_SY_EEEEENS4_28SM100_TMA_2SM_LOAD_MULTICASTENS4_14ComposedLayoutINS4_7SwizzleILi3ELi4ELi3EEENS4_18smem_ptr_flag_bitsILi16EEENST_INS5_IJNSA_ILi8EEESH_EEENS5_IJSH_SC_EEEEEEEvNS4_8identityENS4_18SM100_TMA_2SM_LOADES1B_vS1C_EENS_8epilogue10collective18CollectiveEpilogueINS1F_23Sm100TmaWarpSpecializedILi4ELi2ELi32ELb1ELb0EEEJNS5_IJSG_SG_SH_EEENS5_IJNST_ISG_SC_EENST_INSA_ILi32EEESC_EEEEESJ_SK_SJ_SK_NS1F_6fusion15FusionCallbacksIS1J_NS1P_17LinearCombinationISJ_fSJ_fLNS_15FloatRoundStyleE2EEES1K_S1O_JEEENS4_5SM1004TMEM4LOAD26SM100_TMEM_LOAD_32dp32b32xENS4_13SM90_TMA_LOADENS12_INS13_ILi2ELi4ELi3EEES16_NST_INS5_IJS17_S1M_EEENS5_IJS1M_SC_EEEEEEENS4_39AutoVectorizingCopyWithAssumedAlignmentILi128EEENS4_14SM90_TMA_STOREES24_S26_S26_EEEvvEEEEvNT_6ParamsE,(.L_x_209 - _ZN7cutlass13device_kernelINS_4gemm6kernel13GemmUniversalIN4cute5tupleIJiiiiEEENS1_10collective13CollectiveMmaINS1_35MainloopSm100TmaUmmaWarpSpecializedILi8ELi2ELi4ENS5_IJNS4_1CILi2EEESB_NSA_ILi1EEEEEEEENS5_IJNSA_ILi256EEENSA_ILi128EEENSA_ILi64EEEEEENS_6half_tENS5_IJlSC_lEEESJ_SK_NS4_8TiledMMAINS4_8MMA_AtomIJNS4_26SM100_MMA_F16BF16_2x1SM_SSISJ_SJ_fLi256ELi128ELNS4_4UMMA5MajorE0ELSP_0ELNSO_7ScaleInE0ELSQ_0EEEEEENS4_6LayoutINS5_IJSC_SC_SC_EEENS5_IJNSA_ILi0EEESV_SV_EEEEENS5_IJNS4_10UnderscoreESY_SY_EEEEENS4_28SM100_TMA_2SM_LOAD_MULTICASTENS4_14ComposedLayoutINS4_7SwizzleILi3ELi4ELi3EEENS4_18smem_ptr_flag_bitsILi16EEENST_INS5_IJNSA_ILi8EEESH_EEENS5_IJSH_SC_EEEEEEEvNS4_8identityENS4_18SM100_TMA_2SM_LOADES1B_vS1C_EENS_8epilogue10collective18CollectiveEpilogueINS1F_23Sm100TmaWarpSpecializedILi4ELi2ELi32ELb1ELb0EEEJNS5_IJSG_SG_SH_EEENS5_IJNST_ISG_SC_EENST_INSA_ILi32EEESC_EEEEESJ_SK_SJ_SK_NS1F_6fusion15FusionCallbacksIS1J_NS1P_17LinearCombinationISJ_fSJ_fLNS_15FloatRoundStyleE2EEES1K_S1O_JEEENS4_5SM1004TMEM4LOAD26SM100_TMEM_LOAD_32dp32b32xENS4_13SM90_TMA_LOADENS12_INS13_ILi2ELi4ELi3EEES16_NST_INS5_IJS17_S1M_EEENS5_IJS1M_SC_EEEEEEENS4_39AutoVectorizingCopyWithAssumedAlignmentILi128EEENS4_14SM90_TMA_STOREES24_S26_S26_EEEvvEEEEvNT_6ParamsE)
        .other          _ZN7cutlass13device_kernelINS_4gemm6kernel13GemmUniversalIN4cute5tupleIJiiiiEEENS1_10collective13CollectiveMmaINS1_35MainloopSm100TmaUmmaWarpSpecializedILi8ELi2ELi4ENS5_IJNS4_1CILi2EEESB_NSA_ILi1EEEEEEEENS5_IJNSA_ILi256EEENSA_ILi128EEENSA_ILi64EEEEEENS_6half_tENS5_IJlSC_lEEESJ_SK_NS4_8TiledMMAINS4_8MMA_AtomIJNS4_26SM100_MMA_F16BF16_2x1SM_SSISJ_SJ_fLi256ELi128ELNS4_4UMMA5MajorE0ELSP_0ELNSO_7ScaleInE0ELSQ_0EEEEEENS4_6LayoutINS5_IJSC_SC_SC_EEENS5_IJNSA_ILi0EEESV_SV_EEEEENS5_IJNS4_10UnderscoreESY_SY_EEEEENS4_28SM100_TMA_2SM_LOAD_MULTICASTENS4_14ComposedLayoutINS4_7SwizzleILi3ELi4ELi3EEENS4_18smem_ptr_flag_bitsILi16EEENST_INS5_IJNSA_ILi8EEESH_EEENS5_IJSH_SC_EEEEEEEvNS4_8identityENS4_18SM100_TMA_2SM_LOADES1B_vS1C_EENS_8epilogue10collective18CollectiveEpilogueINS1F_23Sm100TmaWarpSpecializedILi4ELi2ELi32ELb1ELb0EEEJNS5_IJSG_SG_SH_EEENS5_IJNST_ISG_SC_EENST_INSA_ILi32EEESC_EEEEESJ_SK_SJ_SK_NS1F_6fusion15FusionCallbacksIS1J_NS1P_17LinearCombinationISJ_fSJ_fLNS_15FloatRoundStyleE2EEES1K_S1O_JEEENS4_5SM1004TMEM4LOAD26SM100_TMEM_LOAD_32dp32b32xENS4_13SM90_TMA_LOADENS12_INS13_ILi2ELi4ELi3EEES16_NST_INS5_IJS17_S1M_EEENS5_IJS1M_SC_EEEEEEENS4_39AutoVectorizingCopyWithAssumedAlignmentILi128EEENS4_14SM90_TMA_STOREES24_S26_S26_EEEvvEEEEvNT_6ParamsE,@"STO_CUDA_ENTRY STV_DEFAULT"
_ZN7cutlass13device_kernelINS_4gemm6kernel13GemmUniversalIN4cute5tupleIJiiiiEEENS1_10collective13CollectiveMmaINS1_35MainloopSm100TmaUmmaWarpSpecializedILi8ELi2ELi4ENS5_IJNS4_1CILi2EEESB_NSA_ILi1EEEEEEEENS5_IJNSA_ILi256EEENSA_ILi128EEENSA_ILi64EEEEEENS_6half_tENS5_IJlSC_lEEESJ_SK_NS4_8TiledMMAINS4_8MMA_AtomIJNS4_26SM100_MMA_F16BF16_2x1SM_SSISJ_SJ_fLi256ELi128ELNS4_4UMMA5MajorE0ELSP_0ELNSO_7ScaleInE0ELSQ_0EEEEEENS4_6LayoutINS5_IJSC_SC_SC_EEENS5_IJNSA_ILi0EEESV_SV_EEEEENS5_IJNS4_10UnderscoreESY_SY_EEEEENS4_28SM100_TMA_2SM_LOAD_MULTICASTENS4_14ComposedLayoutINS4_7SwizzleILi3ELi4ELi3EEENS4_18smem_ptr_flag_bitsILi16EEENST_INS5_IJNSA_ILi8EEESH_EEENS5_IJSH_SC_EEEEEEEvNS4_8identityENS4_18SM100_TMA_2SM_LOADES1B_vS1C_EENS_8epilogue10collective18CollectiveEpilogueINS1F_23Sm100TmaWarpSpecializedILi4ELi2ELi32ELb1ELb0EEEJNS5_IJSG_SG_SH_EEENS5_IJNST_ISG_SC_EENST_INSA_ILi32EEESC_EEEEESJ_SK_SJ_SK_NS1F_6fusion15FusionCallbacksIS1J_NS1P_17LinearCombinationISJ_fSJ_fLNS_15FloatRoundStyleE2EEES1K_S1O_JEEENS4_5SM1004TMEM4LOAD26SM100_TMEM_LOAD_32dp32b32xENS4_13SM90_TMA_LOADENS12_INS13_ILi2ELi4ELi3EEES16_NST_INS5_IJS17_S1M_EEENS5_IJS1M_SC_EEEEEEENS4_39AutoVectorizingCopyWithAssumedAlignmentILi128EEENS4_14SM90_TMA_STOREES24_S26_S26_EEEvvEEEEvNT_6ParamsE:
[----:B------:R-:W1:Y:S01]  /*0000*/  LDC R1, c[0x0][0x37c] ;  /* 0x0000df00ff017b82 */ /* 0x000e620000000800 */
[----:B------:R-:W2:Y:S01]  /*0010*/  S2R R95, SR_TID.X ;  /* 0x00000000005f7919 */ /* 0x000ea20000002100 */
[----:B------:R-:W3:Y:S06]  /*0020*/  LDCU.64 UR8, c[0x0][0x890] ;  /* 0x00011200ff0877ac */ /* 0x000eec0008000a00 */
[----:B------:R-:W4:Y:S01]  /*0030*/  S2UR UR4, SR_CgaCtaId ;  /* 0x00000000000479c3 */ /* 0x000f220000008800 */
[----:B------:R-:W-:Y:S02]  /*0040*/  PRMT R80, RZ, 0x7610, R80 ;  /* 0x00007610ff507816 */ /* 0x000fe40000000050 */
[----:B------:R-:W-:Y:S01]  /*0050*/  ELECT P1, URZ, PT ;  /* 0x0000000000ff782f */ /* 0x000fe20003820000 */
[----:B---3--:R-:W-:-:S04]  /*0060*/  UISETP.NE.U32.AND UP0, UPT, UR8, URZ, UPT ;  /* 0x000000ff0800728c */ /* 0x008fc8000bf05070 */
[----:B------:R-:W-:Y:S02]  /*0070*/  UISETP.NE.AND.EX UP0, UPT, UR9, URZ, UPT, UP0 ;  /* 0x000000ff0900728c */ /* 0x000fe4000bf05300 */
[----:B----4-:R-:W-:Y:S02]  /*0080*/  ULOP3.LUT UR46, UR4, 0x1, URZ, 0xc0, !UPT ;  /* 0x00000001042e7892 */ /* 0x010fe4000f8ec0ff */
[----:B------:R-:W-:Y:S01]  /*0090*/  ULOP3.LUT UR45, UR4, 0x1, URZ, 0x3c, !UPT ;  /* 0x00000001042d7892 */ /* 0x000fe2000f8e3cff */
[----:B--2---:R-:W-:-:S05]  /*00a0*/  SHF.R.U32.HI R81, RZ, 0x5, R95 ;  /* 0x00000005ff517819 */ /* 0x004fca000001165f */
[----:B------:R-:W2:Y:S02]  /*00b0*/  SHFL.IDX PT, R0, R81, RZ, 0x1f ;  /* 0x00001fff51007589 */ /* 0x000ea400000e0000 */
[----:B--2---:R-:W-:Y:S01]  /*00c0*/  R2UR UR13, R0 ;  /* 0x00000000000d72ca */ /* 0x004fe200000e0000 */
[----:B-1----:R-:W-:-:S14]  /*00d0*/  BRA.U UP0, `(.L_x_0) ;  /* 0x0000000100307547 */ /* 0x002fdc000b800000 */
[----:B------:R-:W1:Y:S02]  /*00e0*/  LDCU.64 UR4, c[0x0][0x888] ;  /* 0x00011100ff0477ac */ /* 0x000e640008000a00 */
[----:B-1----:R-:W-:-:S04]  /*00f0*/  UISETP.NE.U32.AND UP0, UPT, UR4, URZ, UPT ;  /* 0x000000ff0400728c */ /* 0x002fc8000bf05070 */
[----:B------:R-:W-:-:S09]  /*0100*/  UISETP.NE.AND.EX UP0, UPT, UR5, URZ, UPT, UP0 ;  /* 0x000000ff0500728c */ /* 0x000fd2000bf05300 */
[----:B------:R-:W-:Y:S05]  /*0110*/  BRA.U !UP0, `(.L_x_1) ;  /* 0x0000000108147547 */ /* 0x000fea000b800000 */
[----:B------:R-:W1:Y:S01]  /*0120*/  LDC.64 R2, c[0x0][0x888] ;  /* 0x00022200ff027b82 */ /* 0x000e620000000a00 */
[----:B------:R-:W1:Y:S02]  /*0130*/  LDCU.64 UR4, c[0x0][0x358] ;  /* 0x00006b00ff0477ac */ /* 0x000e640008000a00 */
[----:B-1----:R1:W5:Y:S01]  /*0140*/  LDG.E R41, desc[UR4][R2.64] ;  /* 0x0000000402297981 */ /* 0x002362000c1e1900 */
[----:B------:R-:W-:Y:S01]  /*0150*/  HFMA2 R80, -RZ, RZ, 0, 5.9604644775390625e-08 ;  /* 0x00000001ff507431 */ /* 0x000fe200000001ff */
[----:B------:R-:W-:Y:S05]  /*0160*/  BRA `(.L_x_0) ;  /* 0x00000000000c7947 */ /* 0x000fea0003800000 */
.L_x_1:
[----:B------:R-:W1:Y:S01]  /*0170*/  LDCU UR4, c[0x0][0x880] ;  /* 0x00011000ff0477ac */ /* 0x000e620008000800 */
[----:B------:R-:W-:Y:S01]  /*0180*/  HFMA2 R80, -RZ, RZ, 0, 5.9604644775390625e-08 ;  /* 0x00000001ff507431 */ /* 0x000fe200000001ff */
[----:B-1----:R-:W-:-:S07]  /*0190*/  MOV R41, UR4 ;  /* 0x0000000400297c02 */ /* 0x002fce0008000f00 */
.L_x_0:
[----:B------:R-:W2:Y:S02]  /*01a0*/  LDCU.64 UR4, c[0x0][0x8b0] ;  /* 0x00011600ff0477ac */ /* 0x000ea40008000a00 */
[----:B--2---:R-:W-:-:S04]  /*01b0*/  UISETP.NE.U32.AND UP0, UPT, UR4, URZ, UPT ;  /* 0x000000ff0400728c */ /* 0x004fc8000bf05070 */
[----:B------:R-:W-:-:S09]  /*01c0*/  UISETP.NE.AND.EX UP0, UPT, UR5, URZ, UPT, UP0 ;  /* 0x000000ff0500728c */ /* 0x000fd2000bf05300 */
[----:B------:R-:W-:Y:S05]  /*01d0*/  BRA.U UP0, `(.L_x_2) ;  /* 0x0000000100287547 */ /* 0x000fea000b800000 */
[----:B------:R-:W2:Y:S02]  /*01e0*/  LDCU.64 UR4, c[0x0][0x8a8] ;  /* 0x00011500ff0477ac */ /* 0x000ea40008000a00 */
[----:B--2---:R-:W-:-:S04]  /*01f0*/  UISETP.NE.U32.AND UP0, UPT, UR4, URZ, UPT ;  /* 0x000000ff0400728c */ /* 0x004fc8000bf05070 */
[----:B------:R-:W-:-:S09]  /*0200*/  UISETP.NE.AND.EX UP0, UPT, UR5, URZ, UPT, UP0 ;  /* 0x000000ff0500728c */ /* 0x000fd2000bf05300 */
[----:B------:R-:W-:Y:S05]  /*0210*/  BRA.U !UP0, `(.L_x_3) ;  /* 0x0000000108107547 */ /* 0x000fea000b800000 */
[----:B------:R-:W2:Y:S01]  /*0220*/  LDC.64 R38, c[0x0][0x8a8] ;  /* 0x00022a00ff267b82 */ /* 0x000ea20000000a00 */
[----:B------:R-:W2:Y:S02]  /*0230*/  LDCU.64 UR4, c[0x0][0x358] ;  /* 0x00006b00ff0477ac */ /* 0x000ea40008000a00 */
[----:B--2---:R2:W5:Y:S01]  /*0240*/  LDG.E R38, desc[UR4][R38.64] ;  /* 0x0000000426267981 */ /* 0x004562000c1e1900 */
[----:B------:R-:W-:Y:S05]  /*0250*/  BRA `(.L_x_2) ;  /* 0x0000000000087947 */ /* 0x000fea0003800000 */
.L_x_3:
[----:B------:R-:W2:Y:S02]  /*0260*/  LDCU UR4, c[0x0][0x8a0] ;  /* 0x00011400ff0477ac */ /* 0x000ea40008000800 */
[----:B--2---:R-:W-:Y:S02]  /*0270*/  MOV R38, UR4 ;  /* 0x0000000400267c02 */ /* 0x004fe40008000f00 */
.L_x_2:
[----:B------:R-:W-:Y:S01]  /*0280*/  IMAD.U32 R0, RZ, RZ, UR13 ;  /* 0x0000000dff007e24 */ /* 0x000fe2000f8e00ff */
[----:B------:R-:W-:Y:S04]  /*0290*/  BSSY.RECONVERGENT B0, `(.L_x_4) ;  /* 0x000000c000007945 */ /* 0x000fe80003800200 */
[C---:B------:R-:W-:Y:S02]  /*02a0*/  ISETP.NE.OR P2, PT, R0.reuse, 0x1, !P1 ;  /* 0x000000010000780c */ /* 0x040fe40004f45670 */
[----:B------:R-:W-:-:S11]  /*02b0*/  ISETP.NE.OR P0, PT, R0, 0x3, !P1 ;  /* 0x000000030000780c */ /* 0x000fd60004f05670 */
[----:B------:R-:W-:Y:S05]  /*02c0*/  @P2 BRA `(.L_x_5) ;  /* 0x0000000000202947 */ /* 0x000fea0003800000 */
[----:B------:R-:W3:Y:S02]  /*02d0*/  LDCU.64 UR4, c[0x0][0x348] ;  /* 0x00006900ff0477ac */ /* 0x000ee40008000a00 */
[----:B---3--:R-:W-:Y:S02]  /*02e0*/  UIADD3 UR6, UP1, UPT, UR4, 0x80, URZ ;  /* 0x0000008004067890 */ /* 0x008fe4000ff3e0ff */
[----:B------:R-:W-:Y:S02]  /*02f0*/  UIADD3 UR4, UP0, UPT, UR4, 0x180, URZ ;  /* 0x0000018004047890 */ /* 0x000fe4000ff1e0ff */
[----:B------:R-:W-:Y:S02]  /*0300*/  UIADD3.X UR7, UPT, UPT, URZ, UR5, URZ, UP1, !UPT ;  /* 0x00000005ff077290 */ /* 0x000fe40008ffe4ff */
[----:B------:R-:W-:-:S07]  /*0310*/  UIADD3.X UR5, UPT, UPT, URZ, UR5, URZ, UP0, !UPT ;  /* 0x00000005ff057290 */ /* 0x000fce00087fe4ff */
[----:B------:R3:W-:Y:S02]  /*0320*/  UTMACCTL.PF [UR6] ;  /* 0x00000000060079b9 */ /* 0x0007e40008040000 */
[----:B------:R3:W-:Y:S02]  /*0330*/  UTMACCTL.PF [UR4] ;  /* 0x00000000040079b9 */ /* 0x0007e40008040000 */
[----:B---3--:R-:W-:Y:S01]  /*0340*/  NOP ;  /* 0x0000000000007918 */ /* 0x008fe20000000000 */
.L_x_5:
[----:B------:R-:W-:Y:S05]  /*0350*/  BSYNC.RECONVERGENT B0 ;  /* 0x0000000000007941 */ /* 0x000fea0003800200 */
.L_x_4:
[----:B------:R-:W-:Y:S04]  /*0360*/  BSSY.RECONVERGENT B0, `(.L_x_6) ;  /* 0x000000a000007945 */ /* 0x000fe80003800200 */
        /* <DEDUP_REMOVED lines=9> */
.L_x_7:
[----:B------:R-:W-:Y:S05]  /*0400*/  BSYNC.RECONVERGENT B0 ;  /* 0x0000000000007941 */ /* 0x000fea0003800200 */
.L_x_6:
[----:B------:R-:W3:Y:S01]  /*0410*/  LDCU.64 UR4, c[0x0][0x888] ;  /* 0x00011100ff0477ac */ /* 0x000ee20008000a00 */
[----:B------:R-:W-:Y:S02]  /*0420*/  UISETP.EQ.U32.AND UP1, UPT, UR8, URZ, UPT ;  /* 0x000000ff0800728c */ /* 0x000fe4000bf22070 */
[----:B------:R-:W-:Y:S02]  /*0430*/  UPLOP3.LUT UP3, UPT, UPT, UPT, UPT, 0x80, 0x8 ;  /* 0x000000000008789c */ /* 0x000fe40003f6f070 */
[----:B---3--:R-:W-:-:S04]  /*0440*/  UISETP.NE.U32.AND UP0, UPT, UR4, URZ, UPT ;  /* 0x000000ff0400728c */ /* 0x008fc8000bf05070 */
[----:B------:R-:W-:-:S04]  /*0450*/  UISETP.NE.AND.EX UP0, UPT, UR5, URZ, UPT, UP0 ;  /* 0x000000ff0500728c */ /* 0x000fc8000bf05300 */
[----:B------:R-:W-:-:S04]  /*0460*/  UISETP.EQ.OR.EX UP2, UPT, UR9, URZ, !UP0, UP1 ;  /* 0x000000ff0900728c */ /* 0x000fc8000c742710 */
[----:B------:R-:W-:-:S06]  /*0470*/  UP2UR UR4, UPR, URZ, 0x4 ;  /* 0x00000004ff047883 */ /* 0x000fcc0008000000 */
[----:B------:R-:W-:Y:S01]  /*0480*/  MOV R84, UR4 ;  /* 0x0000000400547c02 */ /* 0x000fe20008000f00 */
[----:B------:R-:W-:Y:S06]  /*0490*/  BRA.U !UP2, `(.L_x_8) ;  /* 0x000000010a207547 */ /* 0x000fec000b800000 */
[----:B------:R-:W-:Y:S01]  /*04a0*/  UISETP.NE.U32.AND UP1, UPT, UR8, URZ, UPT ;  /* 0x000000ff0800728c */ /* 0x000fe2000bf25070 */
[----:B-----5:R-:W-:Y:S01]  /*04b0*/  FSETP.NEU.AND P0, PT, R41, RZ, PT ;  /* 0x000000ff2900720b */ /* 0x020fe20003f0d000 */
[----:B------:R-:W-:Y:S02]  /*04c0*/  USEL UR4, URZ, 0xffffffff, UP0 ;  /* 0xffffffffff047887 */ /* 0x000fe40008000000 */
[----:B------:R-:W-:-:S10]  /*04d0*/  UISETP.NE.AND.EX UP1, UPT, UR9, URZ, UPT, UP1 ;  /* 0x000000ff0900728c */ /* 0x000fd4000bf25310 */
[----:B------:R-:W-:Y:S01]  /*04e0*/  VOTEU.ANY UP0, P0 ;  /* 0x0000000000ff7886 */ /* 0x000fe20000000100 */
[----:B------:R-:W-:-:S04]  /*04f0*/  @!UP1 USEL UR4, URZ, 0xffffffff, UP0 ;  /* 0xffffffffff049887 */ /* 0x000fc80008000000 */
[----:B------:R-:W-:-:S04]  /*0500*/  ULOP3.LUT UR4, UR4, 0x1, URZ, 0xc0, !UPT ;  /* 0x0000000104047892 */ /* 0x000fc8000f8ec0ff */
[----:B------:R-:W-:-:S11]  /*0510*/  UISETP.NE.U32.AND UP3, UPT, UR4, 0x1, UPT ;  /* 0x000000010400788c */ /* 0x000fd6000bf65070 */
.L_x_8:
[----:B------:R-:W3:Y:S01]  /*0520*/  SHFL.IDX PT, R0, R81, RZ, 0x1f ;  /* 0x00001fff51007589 */ /* 0x000ee200000e0000 */
[----:B------:R-:W-:-:S04]  /*0530*/  UISETP.NE.AND UP0, UPT, UR13, 0x2, UPT ;  /* 0x000000020d00788c */ /* 0x000fc8000bf05270 */
[----:B------:R-:W-:Y:S02]  /*0540*/  UISETP.EQ.AND UP1, UPT, UR46, URZ, !UP0 ;  /* 0x000000ff2e00728c */ /* 0x000fe4000c722270 */
[----:B------:R-:W-:-:S04]  /*0550*/  USEL UR48, URZ, 0x1, UP0 ;  /* 0x00000001ff307887 */ /* 0x000fc80008000000 */
[----:B------:R-:W-:Y:S02]  /*0560*/  PLOP3.LUT P3, PT, P1, PT, UP1, 0x80, 0x8 ;  /* 0x000000000008781c */ /* 0x000fe40000f6f018 */
[----:B---3--:R-:W-:-:S13]  /*0570*/  ISETP.NE.AND P0, PT, R0, RZ, PT ;  /* 0x000000ff0000720c */ /* 0x008fda0003f05270 */
[----:B------:R-:W-:Y:S05]  /*0580*/  @P0 BRA `(.L_x_9) ;  /* 0x0000000000780947 */ /* 0x000fea0003800000 */
[----:B------:R-:W3:Y:S01]  /*0590*/  S2UR UR5, SR_CgaCtaId ;  /* 0x00000000000579c3 */ /* 0x000ee20000008800 */
[----:B------:R-:W-:Y:S01]  /*05a0*/  UMOV UR4, 0x400 ;  /* 0x0000040000047882 */ /* 0x000fe20000000000 */
[----:B------:R-:W-:Y:S01]  /*05b0*/  UMOV UR8, 0x1 ;  /* 0x0000000100087882 */ /* 0x000fe20000000000 */
[----:B------:R-:W-:Y:S01]  /*05c0*/  UMOV UR6, 0x2 ;  /* 0x0000000200067882 */ /* 0x000fe20000000000 */
[----:B------:R-:W-:-:S04]  /*05d0*/  UIADD3 UR8, UPT, UPT, -UR8, 0x100000, URZ ;  /* 0x0010000008087890 */ /* 0x000fc8000fffe1ff */
[----:B------:R-:W-:Y:S02]  /*05e0*/  USHF.L.U32 UR9, UR8, 0xb, URZ ;  /* 0x0000000b08097899 */ /* 0x000fe400080006ff */
[----:B------:R-:W-:Y:S02]  /*05f0*/  USHF.L.U32 UR8, UR8, 0x1, URZ ;  /* 0x0000000108087899 */ /* 0x000fe400080006ff */
[----:B------:R-:W-:-:S04]  /*0600*/  UIADD3 UR6, UPT, UPT, -UR6, 0x100000, URZ ;  /* 0x0010000006067890 */ /* 0x000fc8000fffe1ff */
[----:B------:R-:W-:Y:S02]  /*0610*/  USHF.L.U32 UR7, UR6, 0xb, URZ ;  /* 0x0000000b06077899 */ /* 0x000fe400080006ff */
[----:B------:R-:W-:Y:S01]  /*0620*/  USHF.L.U32 UR6, UR6, 0x1, URZ ;  /* 0x0000000106067899 */ /* 0x000fe200080006ff */
[----:B------:R-:W-:Y:S01]  /*0630*/  ELECT P0, URZ, PT ;  /* 0x0000000000ff782f */ /* 0x000fe20003800000 */
[----:B---3--:R-:W-:Y:S01]  /*0640*/  ULEA UR4, UR5, UR4, 0x18 ;  /* 0x0000000405047291 */ /* 0x008fe2000f8ec0ff */
[----:B------:R-:W3:Y:S11]  /*0650*/  FENCE.VIEW.ASYNC.S ;  /* 0x00000000000073c6 */ /* 0x000ef60000000000 */
[----:B---3--:R3:W4:Y:S01]  /*0660*/  SYNCS.EXCH.64 URZ, [UR4], UR8 ;  /* 0x0000000804ff75b2 */ /* 0x0087220008000100 */
[----:B------:R3:W1:Y:S01]  /*0670*/  SYNCS.EXCH.64 URZ, [UR4+0x40], UR6 ;  /* 0x0000400604ff75b2 */ /* 0x0006620008000100 */
        /* <DEDUP_REMOVED lines=13> */
[----:B------:R3:W1:Y:S02]  /*0750*/  SYNCS.EXCH.64 URZ, [UR4+0x78], UR6 ;  /* 0x0000780604ff75b2 */ /* 0x0006640008000100 */
[----:B---3--:R-:W-:Y:S01]  /*0760*/  NOP ;  /* 0x0000000000007918 */ /* 0x008fe20000000000 */
.L_x_9:
[----:B------:R-:W3:Y:S01]  /*0770*/  SHFL.IDX PT, R0, R81, RZ, 0x1f ;  /* 0x00001fff51007589 */ /* 0x000ee200000e0000 */
[----:B------:R-:W-:Y:S01]  /*0780*/  NOP ;  /* 0x0000000000007918 */ /* 0x000fe20000000000 */
[----:B---3--:R-:W-:-:S13]  /*0790*/  ISETP.NE.AND P0, PT, R0, 0x1, PT ;  /* 0x000000010000780c */ /* 0x008fda0003f05270 */
        /* <DEDUP_REMOVED lines=14> */
[----:B---3--:R3:W1:Y:S01]  /*0880*/  SYNCS.EXCH.64 URZ, [UR4+0x80], UR8 ;  /* 0x0000800804ff75b2 */ /* 0x0086620008000100 */
[----:B------:R3:W1:Y:S01]  /*0890*/  SYNCS.EXCH.64 URZ, [UR4+0xa0], UR6 ;  /* 0x0000a00604ff75b2 */ /* 0x0006620008000100 */
[----:B------:R3:W1:Y:S01]  /*08a0*/  SYNCS.EXCH.64 URZ, [UR4+0x88], UR8 ;  /* 0x0000880804ff75b2 */ /* 0x0006620008000100 */
[----:B------:R3:W1:Y:S01]  /*08b0*/  SYNCS.EXCH.64 URZ, [UR4+0xa8], UR6 ;  /* 0x0000a80604ff75b2 */ /* 0x0006620008000100 */
[----:B------:R3:W1:Y:S01]  /*08c0*/  SYNCS.EXCH.64 URZ, [UR4+0x90], UR8 ;  /* 0x0000900804ff75b2 */ /* 0x0006620008000100 */
[----:B------:R3:W1:Y:S01]  /*08d0*/  SYNCS.EXCH.64 URZ, [UR4+0xb0], UR6 ;  /* 0x0000b00604ff75b2 */ /* 0x0006620008000100 */
[----:B------:R3:W1:Y:S01]  /*08e0*/  SYNCS.EXCH.64 URZ, [UR4+0x98], UR8 ;  /* 0x0000980804ff75b2 */ /* 0x0006620008000100 */
[----:B------:R3:W1:Y:S01]  /*08f0*/  SYNCS.EXCH.64 URZ, [UR4+0xb8], UR6 ;  /* 0x0000b80604ff75b2 */ /* 0x0006620008000100 */
[----:B------:R-:W-:Y:S01]  /*0900*/  NOP ;  /* 0x0000000000007918 */ /* 0x000fe20000000000 */
.L_x_10:
[----:B------:R-:W2:Y:S01]  /*0910*/  SHFL.IDX PT, R0, R81, RZ, 0x1f ;  /* 0x00001fff51007589 */ /* 0x000ea200000e0000 */
[----:B------:R-:W-:Y:S01]  /*0920*/  NOP ;  /* 0x0000000000007918 */ /* 0x000fe20000000000 */
[----:B--2---:R-:W-:-:S13]  /*0930*/  ISETP.NE.AND P0, PT, R0, 0x3, PT ;  /* 0x000000030000780c */ /* 0x004fda0003f05270 */
[----:B------:R-:W-:Y:S05]  /*0940*/  @P0 BRA `(.L_x_11) ;  /* 0x0000000000300947 */ /* 0x000fea0003800000 */
[----:B---3--:R-:W2:Y:S01]  /*0950*/  S2UR UR6, SR_CgaCtaId ;  /* 0x00000000000679c3 */ /* 0x008ea20000008800 */
[----:B------:R-:W-:Y:S01]  /*0960*/  UMOV UR4, 0x400 ;  /* 0x0000040000047882 */ /* 0x000fe20000000000 */
[----:B------:R-:W-:Y:S01]  /*0970*/  UMOV UR5, 0x20 ;  /* 0x0000002000057882 */ /* 0x000fe20000000000 */
[----:B------:R-:W-:Y:S01]  /*0980*/  ELECT P0, URZ, PT ;  /* 0x0000000000ff782f */ /* 0x000fe20003800000 */
[----:B--2---:R-:W-:Y:S02]  /*0990*/  ULEA UR6, UR6, UR4, 0x18 ;  /* 0x0000000406067291 */ /* 0x004fe4000f8ec0ff */
[----:B------:R-:W-:-:S04]  /*09a0*/  UIADD3 UR4, UPT, UPT, -UR5, 0x100000, URZ ;  /* 0x0010000005047890 */ /* 0x000fc8000fffe1ff */
[----:B------:R-:W-:Y:S02]  /*09b0*/  USHF.L.U32 UR5, UR4, 0xb, URZ ;  /* 0x0000000b04057899 */ /* 0x000fe400080006ff */
[----:B------:R-:W-:Y:S01]  /*09c0*/  USHF.L.U32 UR4, UR4, 0x1, URZ ;  /* 0x0000000104047899 */ /* 0x000fe200080006ff */
[----:B------:R-:W2:Y:S11]  /*09d0*/  FENCE.VIEW.ASYNC.S ;  /* 0x00000000000073c6 */ /* 0x000eb60000000000 */
[----:B--2---:R2:W3:Y:S01]  /*09e0*/  SYNCS.EXCH.64 URZ, [UR6+0xc0], UR4 ;  /* 0x0000c00406ff75b2 */ /* 0x0044e20008000100 */
[----:B------:R2:W1:Y:S01]  /*09f0*/  SYNCS.EXCH.64 URZ, [UR6+0xc8], UR4 ;  /* 0x0000c80406ff75b2 */ /* 0x0004620008000100 */
[----:B------:R-:W-:Y:S01]  /*0a00*/  NOP ;  /* 0x0000000000007918 */ /* 0x000fe20000000000 */
.L_x_11:
[----:B------:R-:W4:Y:S01]  /*0a10*/  SHFL.IDX PT, R0, R81, RZ, 0x1f ;  /* 0x00001fff51007589 */ /* 0x000f2200000e0000 */
[----:B------:R-:W-:Y:S01]  /*0a20*/  NOP ;  /* 0x0000000000007918 */ /* 0x000fe20000000000 */
[----:B----4-:R-:W-:-:S13]  /*0a30*/  ISETP.NE.AND P0, PT, R0, 0x4, PT ;  /* 0x000000040000780c */ /* 0x010fda0003f05270 */
[----:B------:R-:W-:Y:S05]  /*0a40*/  @P0 BRA `(.L_x_12) ;  /* 0x00000000004c0947 */ /* 0x000fea0003800000 */
[----:B--2---:R-:W2:Y:S01]  /*0a50*/  S2UR UR5, SR_CgaCtaId ;  /* 0x00000000000579c3 */ /* 0x004ea20000008800 */
[----:B---3--:R-:W-:Y:S01]  /*0a60*/  UMOV UR4, 0x3a0 ;  /* 0x000003a000047882 */ /* 0x008fe20000000000 */
[----:B------:R-:W-:Y:S01]  /*0a70*/  UMOV UR6, 0x400 ;  /* 0x0000040000067882 */ /* 0x000fe20000000000 */
[----:B------:R-:W-:Y:S01]  /*0a80*/  USEL UR4, UR4, 0x320, UP3 ;  /* 0x0000032004047887 */ /* 0x000fe20009800000 */
[----:B------:R-:W-:Y:S01]  /*0a90*/  UMOV UR8, 0x1 ;  /* 0x0000000100087882 */ /* 0x000fe20000000000 */
[----:B------:R-:W-:Y:S01]  /*0aa0*/  ELECT P0, URZ, PT ;  /* 0x0000000000ff782f */ /* 0x000fe20003800000 */
[----:B------:R-:W-:-:S04]  /*0ab0*/  UIADD3 UR8, UPT, UPT, -UR8, 0x100000, URZ ;  /* 0x0010000008087890 */ /* 0x000fc8000fffe1ff */
[----:B------:R-:W-:Y:S02]  /*0ac0*/  USHF.L.U32 UR9, UR8, 0xb, URZ ;  /* 0x0000000b08097899 */ /* 0x000fe400080006ff */
[----:B------:R-:W-:Y:S02]  /*0ad0*/  USHF.L.U32 UR8, UR8, 0x1, URZ ;  /* 0x0000000108087899 */ /* 0x000fe400080006ff */
[----:B--2---:R-:W-:Y:S02]  /*0ae0*/  ULEA UR6, UR5, UR6, 0x18 ;  /* 0x0000000605067291 */ /* 0x004fe4000f8ec0ff */
[----:B------:R-:W-:-:S04]  /*0af0*/  UIADD3 UR4, UPT, UPT, -UR4, 0x100000, URZ ;  /* 0x0010000004047890 */ /* 0x000fc8000fffe1ff */
[----:B------:R-:W-:Y:S02]  /*0b00*/  USHF.L.U32 UR5, UR4, 0xb, URZ ;  /* 0x0000000b04057899 */ /* 0x000fe400080006ff */
[----:B------:R-:W-:Y:S01]  /*0b10*/  USHF.L.U32 UR4, UR4, 0x1, URZ ;  /* 0x0000000104047899 */ /* 0x000fe200080006ff */
[----:B------:R-:W2:Y:S03]  /*0b20*/  FENCE.VIEW.ASYNC.S ;  /* 0x00000000000073c6 */ /* 0x000ea60000000000 */
[----:B--2---:R4:W2:Y:S08]  /*0b30*/  SYNCS.EXCH.64 URZ, [UR6+0xd0], UR8 ;  /* 0x0000d00806ff75b2 */ /* 0x0048b00008000100 */
[----:B------:R4:W3:Y:S01]  /*0b40*/  SYNCS.EXCH.64 URZ, [UR6+0xe0], UR4 ;  /* 0x0000e00406ff75b2 */ /* 0x0008e20008000100 */
[----:B------:R4:W1:Y:S01]  /*0b50*/  SYNCS.EXCH.64 URZ, [UR6+0xd8], UR8 ;  /* 0x0000d80806ff75b2 */ /* 0x0008620008000100 */
[----:B------:R4:W1:Y:S02]  /*0b60*/  SYNCS.EXCH.64 URZ, [UR6+0xe8], UR4 ;  /* 0x0000e80406ff75b2 */ /* 0x0008640008000100 */
[----:B----4-:R-:W-:Y:S01]  /*0b70*/  NOP ;  /* 0x0000000000007918 */ /* 0x010fe20000000000 */
.L_x_12:
[----:B------:R-:W4:Y:S01]  /*0b80*/  SHFL.IDX PT, R0, R81, RZ, 0x1f ;  /* 0x00001fff51007589 */ /* 0x000f2200000e0000 */
[----:B------:R-:W-:Y:S01]  /*0b90*/  NOP ;  /* 0x0000000000007918 */ /* 0x000fe20000000000 */
[----:B----4-:R-:W-:-:S13]  /*0ba0*/  ISETP.NE.AND P0, PT, R0, 0x5, PT ;  /* 0x000000050000780c */ /* 0x010fda0003f05270 */
[----:B------:R-:W-:Y:S05]  /*0bb0*/  @P0 BRA `(.L_x_13) ;  /* 0x0000000000580947 */ /* 0x000fea0003800000 */
[----:B--2---:R-:W2:Y:S01]  /*0bc0*/  S2UR UR5, SR_CgaCtaId ;  /* 0x00000000000579c3 */ /* 0x004ea20000008800 */
[----:B---3--:R-:W-:Y:S01]  /*0bd0*/  UMOV UR4, 0x400 ;  /* 0x0000040000047882 */ /* 0x008fe20000000000 */
        /* <DEDUP_REMOVED lines=9> */
[----:B--2---:R-:W-:Y:S01]  /*0c70*/  ULEA UR4, UR5, UR4, 0x18 ;  /* 0x0000000405047291 */ /* 0x004fe2000f8ec0ff */
[----:B------:R-:W2:Y:S11]  /*0c80*/  FENCE.VIEW.ASYNC.S ;  /* 0x00000000000073c6 */ /* 0x000eb60000000000 */
[----:B--2---:R4:W2:Y:S01]  /*0c90*/  SYNCS.EXCH.64 URZ, [UR4+0xf0], UR6 ;  /* 0x0000f00604ff75b2 */ /* 0x0048a20008000100 */
[----:B------:R4:W3:Y:S01]  /*0ca0*/  SYNCS.EXCH.64 URZ, [UR4+0x110], UR8 ;  /* 0x0001100804ff75b2 */ /* 0x0008e20008000100 */
[----:B------:R4:W1:Y:S01]  /*0cb0*/  SYNCS.EXCH.64 URZ, [UR4+0xf8], UR6 ;  /* 0x0000f80604ff75b2 */ /* 0x0008620008000100 */
[----:B------:R4:W1:Y:S01]  /*0cc0*/  SYNCS.EXCH.64 URZ, [UR4+0x118], UR8 ;  /* 0x0001180804ff75b2 */ /* 0x0008620008000100 */
[----:B------:R4:W1:Y:S01]  /*0cd0*/  SYNCS.EXCH.64 URZ, [UR4+0x100], UR6 ;  /* 0x0001000604ff75b2 */ /* 0x0008620008000100 */
[----:B------:R4:W1:Y:S01]  /*0ce0*/  SYNCS.EXCH.64 URZ, [UR4+0x120], UR8 ;  /* 0x0001200804ff75b2 */ /* 0x0008620008000100 */
[----:B------:R4:W1:Y:S01]  /*0cf0*/  SYNCS.EXCH.64 URZ, [UR4+0x108], UR6 ;  /* 0x0001080604ff75b2 */ /* 0x0008620008000100 */
[----:B------:R4:W1:Y:S02]  /*0d00*/  SYNCS.EXCH.64 URZ, [UR4+0x128], UR8 ;  /* 0x0001280804ff75b2 */ /* 0x0008640008000100 */
[----:B----4-:R-:W-:Y:S01]  /*0d10*/  NOP ;  /* 0x0000000000007918 */ /* 0x010fe20000000000 */
.L_x_13:
[----:B------:R-:W4:Y:S01]  /*0d20*/  SHFL.IDX PT, R0, R81, RZ, 0x1f ;  /* 0x00001fff51007589 */ /* 0x000f2200000e0000 */
[----:B------:R-:W-:Y:S01]  /*0d30*/  ISETP.NE.OR P1, PT, RZ, UR13, !P1 ;  /* 0x0000000dff007c0c */ /* 0x000fe2000cf25670 */
[----:B------:R-:W-:Y:S01]  /*0d40*/  NOP ;  /* 0x0000000000007918 */ /* 0x000fe20000000000 */
[----:B----4-:R-:W-:-:S13]  /*0d50*/  ISETP.NE.AND P0, PT, R0, 0x3, PT ;  /* 0x000000030000780c */ /* 0x010fda0003f05270 */
[----:B------:R-:W-:Y:S05]  /*0d60*/  @P0 BRA `(.L_x_14) ;  /* 0x0000000000380947 */ /* 0x000fea0003800000 */
[----:B--2---:R-:W2:Y:S01]  /*0d70*/  S2UR UR5, SR_CgaCtaId ;  /* 0x00000000000579c3 */ /* 0x004ea20000008800 */
[----:B---3--:R-:W-:Y:S01]  /*0d80*/  UMOV UR4, 0x400 ;  /* 0x0000040000047882 */ /* 0x008fe20000000000 */
[----:B------:R-:W-:Y:S01]  /*0d90*/  UMOV UR6, 0x20 ;  /* 0x0000002000067882 */ /* 0x000fe20000000000 */
[----:B------:R-:W-:Y:S01]  /*0da0*/  ELECT P0, URZ, PT ;  /* 0x0000000000ff782f */ /* 0x000fe20003800000 */
[----:B------:R-:W-:-:S04]  /*0db0*/  UIADD3 UR6, UPT, UPT, -UR6, 0x100000, URZ ;  /* 0x0010000006067890 */ /* 0x000fc8000fffe1ff */
[----:B------:R-:W-:Y:S02]  /*0dc0*/  USHF.L.U32 UR7, UR6, 0xb, URZ ;  /* 0x0000000b06077899 */ /* 0x000fe400080006ff */
[----:B------:R-:W-:Y:S02]  /*0dd0*/  USHF.L.U32 UR6, UR6, 0x1, URZ ;  /* 0x0000000106067899 */ /* 0x000fe400080006ff */
[----:B--2---:R-:W-:Y:S01]  /*0de0*/  ULEA UR4, UR5, UR4, 0x18 ;  /* 0x0000000405047291 */ /* 0x004fe2000f8ec0ff */
[----:B------:R-:W2:Y:S11]  /*0df0*/  FENCE.VIEW.ASYNC.S ;  /* 0x00000000000073c6 */ /* 0x000eb60000000000 */
[----:B--2---:R4:W2:Y:S01]  /*0e00*/  SYNCS.EXCH.64 URZ, [UR4+0x130], UR6 ;  /* 0x0001300604ff75b2 */ /* 0x0048a20008000100 */
[----:B------:R4:W3:Y:S01]  /*0e10*/  SYNCS.EXCH.64 URZ, [UR4+0x140], UR6 ;  /* 0x0001400604ff75b2 */ /* 0x0008e20008000100 */
[----:B------:R4:W1:Y:S01]  /*0e20*/  SYNCS.EXCH.64 URZ, [UR4+0x138], UR6 ;  /* 0x0001380604ff75b2 */ /* 0x0008620008000100 */
[----:B------:R4:W1:Y:S02]  /*0e30*/  SYNCS.EXCH.64 URZ, [UR4+0x148], UR6 ;  /* 0x0001480604ff75b2 */ /* 0x0008640008000100 */
[----:B----4-:R-:W-:Y:S01]  /*0e40*/  NOP ;  /* 0x0000000000007918 */ /* 0x010fe20000000000 */
.L_x_14:
[----:B---3--:R-:W3:Y:S01]  /*0e50*/  S2UR UR7, SR_CgaCtaId ;  /* 0x00000000000779c3 */ /* 0x008ee20000008800 */
[----:B------:R-:W-:Y:S01]  /*0e60*/  VOTEU.ALL UP0, P1 ;  /* 0x0000000000ff7886 */ /* 0x000fe20000800000 */
[----:B--2---:R-:W-:Y:S01]  /*0e70*/  UMOV UR4, 0x20 ;  /* 0x0000002000047882 */ /* 0x004fe20000000000 */
[----:B------:R-:W-:Y:S01]  /*0e80*/  NOP ;  /* 0x0000000000007918 */ /* 0x000fe20000000000 */
[----:B-1----:R-:W-:Y:S01]  /*0e90*/  LOP3.LUT R3, R95, 0x1f, RZ, 0xc0, !PT ;  /* 0x0000001f5f037812 */ /* 0x002fe200078ec0ff */
[----:B------:R-:W-:Y:S01]  /*0ea0*/  UISETP.NE.AND UP4, UPT, UR13, URZ, UPT ;  /* 0x000000ff0d00728c */ /* 0x000fe2000bf85270 */
[----:B------:R-:W-:Y:S01]  /*0eb0*/  @!UP0 UMOV UR6, 0x400 ;  /* 0x0000040000068882 */ /* 0x000fe20000000000 */
[----:B------:R-:W-:-:S04]  /*0ec0*/  @!UP0 UIADD3 UR4, UPT, UPT, -UR4, 0x100000, URZ ;  /* 0x0010000004048890 */ /* 0x000fc8000fffe1ff */
[----:B------:R-:W-:Y:S02]  /*0ed0*/  @!UP0 USHF.L.U32 UR5, UR4, 0xb, URZ ;  /* 0x0000000b04058899 */ /* 0x000fe400080006ff */
[----:B------:R-:W-:Y:S02]  /*0ee0*/  @!UP0 USHF.L.U32 UR4, UR4, 0x1, URZ ;  /* 0x0000000104048899 */ /* 0x000fe400080006ff */
[----:B---3--:R-:W-:Y:S01]  /*0ef0*/  @!UP0 ULEA UR6, UR7, UR6, 0x18 ;  /* 0x0000000607068291 */ /* 0x008fe2000f8ec0ff */
[----:B------:R-:W1:Y:S01]  /*0f00*/  LDCU UR7, c[0x0][0x36c] ;  /* 0x00006d80ff0777ac */ /* 0x000e620008000800 */
[----:B------:R-:W-:Y:S01]  /*0f10*/  VOTEU.ALL UP0, P1 ;  /* 0x0000000000ff7886 */ /* 0x000fe20000800000 */
[----:B------:R-:W2:Y:S09]  /*0f20*/  FENCE.VIEW.ASYNC.S ;  /* 0x00000000000073c6 */ /* 0x000eb20000000000 */
[----:B--2---:R2:W3:Y:S01]  /*0f30*/  @!UP0 SYNCS.EXCH.64 URZ, [UR6+0x150], UR4 ;  /* 0x0001500406ff85b2 */ /* 0x0044e20008000100 */
[----:B-1----:R-:W-:-:S09]  /*0f40*/  UISETP.EQ.U32.AND UP5, UPT, UR7, 0x1, UPT ;  /* 0x000000010700788c */ /* 0x002fd2000bfa2070 */
[----:B--2---:R-:W-:Y:S05]  /*0f50*/  BRA.U !UP5, `(.L_x_15) ;  /* 0x000000010d087547 */ /* 0x004fea000b800000 */
[----:B---3--:R-:W-:Y:S01]  /*0f60*/  UCGABAR_ARV ;  /* 0x00000000000079c7 */ /* 0x008fe20008000000 */
[----:B------:R-:W-:Y:S05]  /*0f70*/  BRA `(.L_x_16) ;  /* 0x0000000000047947 */ /* 0x000fea0003800000 */
.L_x_15:
[----:B---3--:R-:W-:Y:S01]  /*0f80*/  NOP ;  /* 0x0000000000007918 */ /* 0x008fe20000000000 */
.L_x_16:
[----:B------:R-:W1:Y:S01]  /*0f90*/  S2UR UR21, SR_CTAID.X ;  /* 0x00000000001579c3 */ /* 0x000e620000002500 */
[----:B------:R-:W-:-:S05]  /*0fa0*/  CS2R.32 R83, SR_CgaSize ;  /* 0x0000000000537805 */ /* 0x000fca0000008a00 */
[----:B------:R-:W-:-:S05]  /*0fb0*/  IMAD R83, R83, -0xa0, RZ ;  /* 0xffffff6053537824 */ /* 0x000fca00078e02ff */
[----:B------:R-:W-:-:S14]  /*0fc0*/  R2UR UR5, R83 ;  /* 0x00000000530572ca */ /* 0x000fdc00000e0000 */
[----:B------:R-:W2:Y:S01]  /*0fd0*/  LDCU UR5, c[0x0][UR5+0x2b0] ;  /* 0x00005600050577ac */ /* 0x000ea20008000800 */
[----:B------:R-:W-:-:S05]  /*0fe0*/  CS2R.32 R83, SR_CgaSize ;  /* 0x0000000000537805 */ /* 0x000fca0000008a00 */
[----:B------:R-:W-:-:S05]  /*0ff0*/  IMAD R83, R83, -0xa0, RZ ;  /* 0xffffff6053537824 */ /* 0x000fca00078e02ff */
[----:B------:R-:W-:-:S14]  /*1000*/  R2UR UR4, R83 ;  /* 0x00000000530472ca */ /* 0x000fdc00000e0000 */
[----:B------:R-:W3:Y:S01]  /*1010*/  LDCU UR4, c[0x0][UR4+0x2b4] ;  /* 0x00005680040477ac */ /* 0x000ee20008000800 */
[----:B------:R-:W4:Y:S01]  /*1020*/  S2UR UR7, SR_CTAID.Y ;  /* 0x00000000000779c3 */ /* 0x000f220000002600 */
[----:B------:R-:W-:-:S05]  /*1030*/  CS2R.32 R83, SR_CgaSize ;  /* 0x0000000000537805 */ /* 0x000fca0000008a00 */
[----:B------:R-:W-:-:S05]  /*1040*/  IMAD R83, R83, -0xa0, RZ ;  /* 0xffffff6053537824 */ /* 0x000fca00078e02ff */
[----:B------:R-:W-:-:S14]  /*1050*/  R2UR UR8, R83 ;  /* 0x00000000530872ca */ /* 0x000fdc00000e0000 */
[----:B------:R-:W3:Y:S01]  /*1060*/  LDCU UR8, c[0x0][UR8+0x2a0] ;  /* 0x00005400080877ac */ /* 0x000ee20008000800 */
[----:B------:R-:W-:-:S05]  /*1070*/  CS2R.32 R83, SR_CgaSize ;  /* 0x0000000000537805 */ /* 0x000fca0000008a00 */
[----:B------:R-:W-:-:S05]  /*1080*/  IMAD R83, R83, -0xa0, RZ ;  /* 0xffffff6053537824 */ /* 0x000fca00078e02ff */
[----:B------:R-:W-:-:S14]  /*1090*/  R2UR UR9, R83 ;  /* 0x00000000530972ca */ /* 0x000fdc00000e0000 */
[----:B------:R-:W3:Y:S01]  /*10a0*/  LDCU UR9, c[0x0][UR9+0x2a4] ;  /* 0x00005480090977ac */ /* 0x000ee20008000800 */
[----:B------:R-:W3:Y:S01]  /*10b0*/  S2UR UR10, SR_CgaCtaId ;  /* 0x00000000000a79c3 */ /* 0x000ee20000008800 */
[----:B------:R-:W-:Y:S01]  /*10c0*/  UISETP.GT.U32.AND UP0, UPT, UR46, 0xffff, UPT ;  /* 0x0000ffff2e00788c */ /* 0x000fe2000bf04070 */
[----:B------:R-:W3:Y:S01]  /*10d0*/  LDCU UR18, c[0x0][0xb24] ;  /* 0x00016480ff1277ac */ /* 0x000ee20008000800 */
[----:B------:R-:W-:Y:S01]  /*10e0*/  UMOV UR29, 0x5 ;  /* 0x00000005001d7882 */ /* 0x000fe20000000000 */
[----:B-1----:R-:W-:-:S04]  /*10f0*/  I2FP.F32.U32 R2, UR21 ;  /* 0x0000001500027c45 */ /* 0x002fc80008201000 */
[----:B------:R-:W1:Y:S01]  /*1100*/  S2UR UR36, SR_CTAID.Z ;  /* 0x00000000002479c3 */ /* 0x000e620000002700 */
[----:B------:R-:W1:Y:S01]  /*1110*/  LDCU UR42, c[0x0][0xb24] ;  /* 0x00016480ff2a77ac */ /* 0x000e620008000800 */
[----:B--2---:R-:W-:Y:S01]  /*1120*/  FMUL R2, R2, UR5 ;  /* 0x0000000502027c20 */ /* 0x004fe20008400000 */
[----:B------:R-:W-:Y:S01]  /*1130*/  USEL UR5, UR46, 0xffff, !UP0 ;  /* 0x0000ffff2e057887 */ /* 0x000fe2000c000000 */
[----:B----4-:R-:W-:Y:S01]  /*1140*/  I2FP.F32.U32 R0, UR7 ;  /* 0x0000000700007c45 */ /* 0x010fe20008201000 */
[----:B------:R-:W2:Y:S03]  /*1150*/  LDCU UR23, c[0x0][0xb30] ;  /* 0x00016600ff1777ac */ /* 0x000ea60008000800 */
[----:B------:R-:W4:Y:S01]  /*1160*/  F2I.U32.TRUNC.NTZ R2, R2 ;  /* 0x0000000200027305 */ /* 0x000f22000020f000 */
[----:B---3--:R-:W-:Y:S01]  /*1170*/  FMUL R0, R0, UR4 ;  /* 0x0000000400007c20 */ /* 0x008fe20008400000 */
[----:B------:R-:W-:-:S02]  /*1180*/  ULOP3.LUT UR19, UR5, 0xffff, URZ, 0xc0, !UPT ;  /* 0x0000ffff05137892 */ /* 0x000fc4000f8ec0ff */
[----:B------:R-:W-:Y:S02]  /*1190*/  USHF.L.U32 UR28, UR10, 0xb, URZ ;  /* 0x0000000b0a1c7899 */ /* 0x000fe400080006ff */
[----:B------:R-:W-:Y:S02]  /*11a0*/  UISETP.GE.AND UP2, UPT, UR18, 0x1, UPT ;  /* 0x000000011200788c */ /* 0x000fe4000bf46270 */
[----:B------:R-:W3:Y:S01]  /*11b0*/  F2I.U32.TRUNC.NTZ R0, R0 ;  /* 0x0000000000007305 */ /* 0x000ee2000020f000 */
[----:B------:R-:W-:Y:S01]  /*11c0*/  UMOV UR20, UR7 ;  /* 0x0000000700147c82 */ /* 0x000fe20008000000 */
[----:B------:R-:W-:Y:S01]  /*11d0*/  UMOV UR16, UR21 ;  /* 0x0000001500107c82 */ /* 0x000fe20008000000 */
[----:B----4-:R-:W-:Y:S02]  /*11e0*/  R2UR UR4, R2 ;  /* 0x00000000020472ca */ /* 0x010fe400000e0000 */
[----:B------:R-:W-:Y:S02]  /*11f0*/  PRMT R2, RZ, 0x7610, R2 ;  /* 0x00007610ff027816 */ /* 0x000fe40000000002 */
[----:B---3--:R-:W-:-:S02]  /*1200*/  R2UR UR6, R0 ;  /* 0x00000000000672ca */ /* 0x008fc400000e0000 */
[----:B------:R-:W-:-:S07]  /*1210*/  PRMT R0, RZ, 0x7610, R0 ;  /* 0x00007610ff007816 */ /* 0x000fce0000000000 */
[----:B------:R-:W-:-:S04]  /*1220*/  UIADD3 UR5, UPT, UPT, -UR4, URZ, URZ ;  /* 0x000000ff04057290 */ /* 0x000fc8000fffe1ff */
[----:B------:R-:W-:Y:S02]  /*1230*/  UIMAD UR5, UR8, UR5, UR21 ;  /* 0x00000005080572a4 */ /* 0x000fe4000f8e0215 */
[----:B------:R-:W-:-:S04]  /*1240*/  UIADD3 UR4, UPT, UPT, -UR6, URZ, URZ ;  /* 0x000000ff06047290 */ /* 0x000fc8000fffe1ff */
[----:B------:R-:W-:Y:S01]  /*1250*/  IMAD.U32 R83, RZ, RZ, UR5 ;  /* 0x00000005ff537e24 */ /* 0x000fe2000f8e00ff */
[----:B------:R-:W-:-:S06]  /*1260*/  UIMAD UR4, UR9, UR4, UR7 ;  /* 0x00000004090472a4 */ /* 0x000fcc000f8e0207 */
[----:B------:R-:W-:Y:S01]  /*1270*/  IMAD.U32 R82, RZ, RZ, UR4 ;  /* 0x00000004ff527e24 */ /* 0x000fe2000f8e00ff */
[----:B-12---:R-:W-:Y:S06]  /*1280*/  BRA.U UP4, `(.L_x_17) ;  /* 0x0000000104447547 */ /* 0x006fec000b800000 */
[----:B------:R-:W-:Y:S02]  /*1290*/  R2UR UR4, R83 ;  /* 0x00000000530472ca */ /* 0x000fe400000e0000 */
[----:B------:R-:W-:-:S11]  /*12a0*/  R2UR UR8, R82 ;  /* 0x00000000520872ca */ /* 0x000fd600000e0000 */
[----:B------:R-:W-:Y:S02]  /*12b0*/  UISETP.GT.U32.AND UP0, UPT, UR4, 0x1, UPT ;  /* 0x000000010400788c */ /* 0x000fe4000bf04070 */
[----:B------:R-:W-:Y:S02]  /*12c0*/  ULOP3.LUT UR4, UR4, 0xfffffffe, URZ, 0xc0, !UPT ;  /* 0xfffffffe04047892 */ /* 0x000fe4000f8ec0ff */
[----:B------:R-:W-:Y:S02]  /*12d0*/  UISETP.NE.AND UP1, UPT, UR8, URZ, UP0 ;  /* 0x000000ff0800728c */ /* 0x000fe40008725270 */
[----:B------:R-:W-:Y:S02]  /*12e0*/  UISETP.NE.AND UP0, UPT, UR8, 0x1, UP0 ;  /* 0x000000010800788c */ /* 0x000fe40008705270 */
[----:B------:R-:W-:Y:S02]  /*12f0*/  USEL UR7, URZ, 0x1, UP1 ;  /* 0x00000001ff077887 */ /* 0x000fe40008800000 */
[----:B------:R-:W-:-:S02]  /*1300*/  USEL UR6, URZ, 0x4, UP0 ;  /* 0x00000004ff067887 */ /* 0x000fc40008000000 */
[----:B------:R-:W-:Y:S02]  /*1310*/  USEL UR5, URZ, 0x2, UP1 ;  /* 0x00000002ff057887 */ /* 0x000fe40008800000 */
[----:B------:R-:W-:Y:S02]  /*1320*/  ULEA UR4, UR8, UR4, 0x1 ;  /* 0x0000000408047291 */ /* 0x000fe4000f8e08ff */
[----:B------:R-:W-:Y:S02]  /*1330*/  USEL UR8, URZ, 0x8, UP0 ;  /* 0x00000008ff087887 */ /* 0x000fe40008000000 */
[----:B------:R-:W-:-:S03]  /*1340*/  UIADD3 UR5, UPT, UPT, UR5, UR6, UR7 ;  /* 0x0000000605057290 */ /* 0x000fc6000fffe007 */
[----:B------:R-:W-:Y:S01]  /*1350*/  UMOV UR6, 0x3 ;  /* 0x0000000300067882 */ /* 0x000fe20000000000 */
[----:B------:R-:W-:Y:S02]  /*1360*/  UIADD3 UR5, UPT, UPT, UR5, UR8, URZ ;  /* 0x0000000805057290 */ /* 0x000fe4000fffe0ff */
[----:B------:R-:W-:-:S04]  /*1370*/  USHF.L.U32 UR4, UR6, UR4, URZ ;  /* 0x0000000406047299 */ /* 0x000fc800080006ff */
[----:B------:R-:W-:Y:S02]  /*1380*/  IMAD.U32 R2, RZ, RZ, UR5 ;  /* 0x00000005ff027e24 */ /* 0x000fe4000f8e00ff */
[----:B------:R-:W-:Y:S02]  /*1390*/  IMAD.U32 R0, RZ, RZ, UR4 ;  /* 0x00000004ff007e24 */ /* 0x000fe4000f8e00ff */
.L_x_17:
[----:B------:R-:W-:Y:S05]  /*13a0*/  BRA.U !UP2, `(.L_x_18) ;  /* 0x000000010ad07547 */ /* 0x000fea000b800000 */
[----:B------:R-:W1:Y:S01]  /*13b0*/  LDCU.128 UR24, c[0x0][0xb10] ;  /* 0x00016200ff1877ac */ /* 0x000e620008000c00 */
[----:B------:R-:W2:Y:S01]  /*13c0*/  LDCU UR12, c[0x0][0x370] ;  /* 0x00006e00ff0c77ac */ /* 0x000ea20008000800 */
[----:B------:R-:W3:Y:S01]  /*13d0*/  LDCU UR5, c[0x0][0x374] ;  /* 0x00006e80ff0577ac */ /* 0x000ee20008000800 */
[----:B------:R-:W4:Y:S01]  /*13e0*/  LDCU UR22, c[0x0][0xb0c] ;  /* 0x00016180ff1677ac */ /* 0x000f220008000800 */
[----:B------:R-:W4:Y:S01]  /*13f0*/  LDCU UR4, c[0x0][0xb20] ;  /* 0x00016400ff0477ac */ /* 0x000f220008000800 */
[----:B------:R-:W4:Y:S01]  /*1400*/  LDCU.64 UR16, c[0x0][0xb28] ;  /* 0x00016500ff1077ac */ /* 0x000f220008000a00 */
[----:B-1----:R-:W-:Y:S02]  /*1410*/  UISETP.NE.AND UP0, UPT, UR26, 0x1, UPT ;  /* 0x000000011a00788c */ /* 0x002fe4000bf05270 */
[----:B---3--:R-:W-:Y:S02]  /*1420*/  UIMAD.WIDE.U32 UR6, UR5, UR27, URZ ;  /* 0x0000001b050672a5 */ /* 0x008fe4000f8e00ff */
[----:B--2---:R-:W-:-:S02]  /*1430*/  UIMAD.WIDE.U32 UR8, UR12, UR24, URZ ;  /* 0x000000180c0872a5 */ /* 0x004fc4000f8e00ff */
[----:B----4-:R-:W-:Y:S02]  /*1440*/  UISETP.NE.AND UP1, UPT, UR22, 0x1, UPT ;  /* 0x000000011600788c */ /* 0x010fe4000bf25270 */
[----:B------:R-:W-:Y:S01]  /*1450*/  UISETP.NE.AND UP2, UPT, UR18, 0x1, UPT ;  /* 0x000000011200788c */ /* 0x000fe2000bf45270 */
[----:B------:R-:W-:Y:S02]  /*1460*/  UMOV UR6, UR7 ;  /* 0x0000000700067c82 */ /* 0x000fe40008000000 */
[----:B------:R-:W-:Y:S01]  /*1470*/  UMOV UR8, UR9 ;  /* 0x0000000900087c82 */ /* 0x000fe20008000000 */
[----:B------:R-:W-:Y:S02]  /*1480*/  @UP0 USHF.R.U32.HI UR5, URZ, UR4, UR6 ;  /* 0x00000004ff050299 */ /* 0x000fe40008011606 */
[----:B------:R-:W-:Y:S02]  /*1490*/  UIMAD.WIDE.U32 UR14, UR20, UR27, URZ ;  /* 0x0000001b140e72a5 */ /* 0x000fe4000f8e00ff */
[----:B------:R-:W-:-:S02]  /*14a0*/  UIMAD.WIDE.U32 UR6, UR5, UR16, URZ ;  /* 0x00000010050672a5 */ /* 0x000fc4000f8e00ff */
[----:B------:R-:W-:Y:S02]  /*14b0*/  @UP1 USHF.R.U32.HI UR12, URZ, UR25, UR8 ;  /* 0x00000019ff0c1299 */ /* 0x000fe40008011608 */
[----:B------:R-:W-:Y:S02]  /*14c0*/  UIMAD.WIDE.U32 UR10, UR21, UR24, URZ ;  /* 0x00000018150a72a5 */ /* 0x000fe4000f8e00ff */
[----:B------:R-:W-:Y:S01]  /*14d0*/  UIMAD.WIDE.U32 UR8, UR12, UR16, URZ ;  /* 0x000000100c0872a5 */ /* 0x000fe2000f8e00ff */
[----:B------:R-:W-:Y:S01]  /*14e0*/  UMOV UR14, UR15 ;  /* 0x0000000f000e7c82 */ /* 0x000fe20008000000 */
[----:B------:R-:W-:Y:S01]  /*14f0*/  UMOV UR6, UR7 ;  /* 0x0000000700067c82 */ /* 0x000fe20008000000 */
[----:B------:R-:W-:Y:S02]  /*1500*/  USHF.R.U32.HI UR14, URZ, UR4, UR14 ;  /* 0x00000004ff0e7299 */ /* 0x000fe4000801160e */
[----:B------:R-:W-:Y:S01]  /*1510*/  @UP2 USHF.R.U32.HI UR5, URZ, UR17, UR6 ;  /* 0x00000011ff052299 */ /* 0x000fe20008011606 */
[----:B------:R-:W-:-:S02]  /*1520*/  UMOV UR10, UR11 ;  /* 0x0000000b000a7c82 */ /* 0x000fc40008000000 */
[----:B------:R-:W-:Y:S01]  /*1530*/  UMOV UR6, UR9 ;  /* 0x0000000900067c82 */ /* 0x000fe20008000000 */
[----:B------:R-:W-:Y:S02]  /*1540*/  USHF.R.U32.HI UR10, URZ, UR25, UR10 ;  /* 0x00000019ff0a7299 */ /* 0x000fe4000801160a */
[----:B------:R-:W-:Y:S02]  /*1550*/  @UP2 USHF.R.U32.HI UR12, URZ, UR17, UR6 ;  /* 0x00000011ff0c2299 */ /* 0x000fe40008011606 */
[----:B------:R-:W-:Y:S02]  /*1560*/  USEL UR4, UR20, UR14, !UP0 ;  /* 0x0000000e14047287 */ /* 0x000fe4000c000000 */
[----:B------:R-:W-:Y:S02]  /*1570*/  UIMAD UR6, UR5, UR18, URZ ;  /* 0x00000012050672a4 */ /* 0x000fe4000f8e02ff */
[----:B------:R-:W-:Y:S02]  /*1580*/  USEL UR5, UR21, UR10, !UP1 ;  /* 0x0000000a15057287 */ /* 0x000fe4000c800000 */
[----:B------:R-:W-:-:S02]  /*1590*/  UIMAD UR8, UR12, UR18, URZ ;  /* 0x000000120c0872a4 */ /* 0x000fc4000f8e02ff */
[----:B------:R-:W-:Y:S02]  /*15a0*/  UISETP.GE.AND UP0, UPT, UR4, UR6, UPT ;  /* 0x000000060400728c */ /* 0x000fe4000bf06270 */
[----:B------:R-:W-:Y:S02]  /*15b0*/  UIMAD.WIDE.U32 UR6, UR4, UR16, URZ ;  /* 0x00000010040672a5 */ /* 0x000fe4000f8e00ff */
[----:B------:R-:W-:Y:S02]  /*15c0*/  UISETP.GE.OR UP0, UPT, UR5, UR8, UP0 ;  /* 0x000000080500728c */ /* 0x000fe40008706670 */
[----:B------:R-:W-:Y:S02]  /*15d0*/  UIMAD.WIDE.U32 UR8, UR5, UR16, URZ ;  /* 0x00000010050872a5 */ /* 0x000fe4000f8e00ff */
[----:B------:R-:W-:Y:S02]  /*15e0*/  USHF.R.U32.HI UR7, URZ, UR17, UR7 ;  /* 0x00000011ff077299 */ /* 0x000fe40008011607 */
[----:B------:R-:W-:-:S02]  /*15f0*/  UIADD3 UR10, UPT, UPT, -UR4, URZ, URZ ;  /* 0x000000ff040a7290 */ /* 0x000fc4000fffe1ff */
[----:B------:R-:W-:Y:S02]  /*1600*/  USEL UR7, UR4, UR7, !UP2 ;  /* 0x0000000704077287 */ /* 0x000fe4000d000000 */
[----:B------:R-:W-:Y:S01]  /*1610*/  UIADD3 UR16, UPT, UPT, -UR5, URZ, URZ ;  /* 0x000000ff05107290 */ /* 0x000fe2000fffe1ff */
[----:B------:R-:W-:Y:S01]  /*1620*/  @!UP0 UMOV UR6, UR9 ;  /* 0x0000000900068c82 */ /* 0x000fe20008000000 */
[----:B------:R-:W-:Y:S02]  /*1630*/  UIADD3 UR8, UPT, UPT, -UR7, URZ, URZ ;  /* 0x000000ff07087290 */ /* 0x000fe4000fffe1ff */
[----:B------:R-:W-:Y:S02]  /*1640*/  @!UP0 USHF.R.U32.HI UR6, URZ, UR17, UR6 ;  /* 0x00000011ff068299 */ /* 0x000fe40008011606 */
[----:B------:R-:W-:Y:S02]  /*1650*/  UIMAD UR8, UR18, UR8, UR4 ;  /* 0x00000008120872a4 */ /* 0x000fe4000f8e0204 */
[----:B------:R-:W-:-:S02]  /*1660*/  @!UP0 USEL UR6, UR5, UR6, !UP2 ;  /* 0x0000000605068287 */ /* 0x000fc4000d000000 */
[----:B------:R-:W-:Y:S02]  /*1670*/  UIMAD UR20, UR26, UR10, UR20 ;  /* 0x0000000a1a1472a4 */ /* 0x000fe4000f8e0214 */
[----:B------:R-:W-:Y:S02]  /*1680*/  @!UP0 UIADD3 UR7, UPT, UPT, UR7, -UR6, URZ ;  /* 0x8000000607078290 */ /* 0x000fe4000fffe0ff */
[----:B------:R-:W-:Y:S02]  /*1690*/  @!UP0 UIMAD UR6, UR8, UR12, UR6 ;  /* 0x0000000c080682a4 */ /* 0x000fe4000f8e0206 */
[----:B------:R-:W-:Y:S02]  /*16a0*/  @!UP0 UIMAD UR4, UR7, UR18, UR5 ;  /* 0x00000012070482a4 */ /* 0x000fe4000f8e0205 */
[----:B------:R-:W-:Y:S02]  /*16b0*/  UIMAD UR16, UR22, UR16, UR21 ;  /* 0x00000010161072a4 */ /* 0x000fe4000f8e0215 */
[----:B------:R-:W-:Y:S01]  /*16c0*/  UIMAD UR20, UR4, UR26, UR20 ;  /* 0x0000001a041472a4 */ /* 0x000fe2000f8e0214 */
[----:B------:R-:W-:-:S02]  /*16d0*/  @!UP0 UMOV UR5, UR6 ;  /* 0x0000000600058c82 */ /* 0x000fc40008000000 */
[----:B------:R-:W-:-:S12]  /*16e0*/  UIMAD UR16, UR5, UR22, UR16 ;  /* 0x00000016051072a4 */ /* 0x000fd8000f8e0210 */
.L_x_18:
[----:B------:R-:W-:Y:S02]  /*16f0*/  UISETP.NE.AND UP1, UPT, UR23, 0x1, UPT ;  /* 0x000000011700788c */ /* 0x000fe4000bf25270 */
[----:B------:R-:W-:Y:S02]  /*1700*/  UISETP.NE.AND UP0, UPT, UR13, 0x2, UPT ;  /* 0x000000020d00788c */ /* 0x000fe4000bf05270 */
[----:B------:R-:W-:Y:S02]  /*1710*/  ULOP3.LUT UR28, UR28, 0x1000, URZ, 0xc0, !UPT ;  /* 0x000010001c1c7892 */ /* 0x000fe4000f8ec0ff */
[----:B------:R-:W-:-:S03]  /*1720*/  USHF.L.U32 UR24, UR29, UR19, URZ ;  /* 0x000000131d187299 */ /* 0x000fc600080006ff */
[----:B------:R-:W-:Y:S09]  /*1730*/  BRA.U UP1, `(.L_x_19) ;  /* 0x0000000101447547 */ /* 0x000ff2000b800000 */
[----:B------:R-:W1:Y:S01]  /*1740*/  LDCU.128 UR8, c[0x0][0xb10] ;  /* 0x00016200ff0877ac */ /* 0x000e620008000c00 */
[----:B------:R-:W2:Y:S01]  /*1750*/  LDCU UR12, c[0x0][0xb0c] ;  /* 0x00016180ff0c77ac */ /* 0x000ea20008000800 */
[----:B------:R-:W3:Y:S01]  /*1760*/  LDCU UR14, c[0x0][0xb20] ;  /* 0x00016400ff0e77ac */ /* 0x000ee20008000800 */
[----:B-1----:R-:W-:Y:S02]  /*1770*/  UIMAD.WIDE.U32 UR6, UR16, UR8, URZ ;  /* 0x00000008100672a5 */ /* 0x002fe4000f8e00ff */
[----:B------:R-:W-:Y:S02]  /*1780*/  UIMAD.WIDE.U32 UR4, UR20, UR11, URZ ;  /* 0x0000000b140472a5 */ /* 0x000fe4000f8e00ff */
[----:B--2---:R-:W-:Y:S02]  /*1790*/  UISETP.NE.AND UP2, UPT, UR12, 0x1, UPT ;  /* 0x000000010c00788c */ /* 0x004fe4000bf45270 */
[----:B------:R-:W-:Y:S01]  /*17a0*/  UISETP.NE.AND UP1, UPT, UR10, 0x1, UPT ;  /* 0x000000010a00788c */ /* 0x000fe2000bf25270 */
[----:B------:R-:W-:-:S02]  /*17b0*/  UMOV UR6, UR7 ;  /* 0x0000000700067c82 */ /* 0x000fc40008000000 */
[----:B------:R-:W-:Y:S01]  /*17c0*/  UMOV UR4, UR5 ;  /* 0x0000000500047c82 */ /* 0x000fe20008000000 */
[----:B------:R-:W-:Y:S02]  /*17d0*/  USHF.R.U32.HI UR6, URZ, UR9, UR6 ;  /* 0x00000009ff067299 */ /* 0x000fe40008011606 */
[----:B---3--:R-:W-:Y:S02]  /*17e0*/  USHF.R.U32.HI UR4, URZ, UR14, UR4 ;  /* 0x0000000eff047299 */ /* 0x008fe40008011604 */
[----:B------:R-:W-:Y:S02]  /*17f0*/  USEL UR5, UR16, UR6, !UP2 ;  /* 0x0000000610057287 */ /* 0x000fe4000d000000 */
[----:B------:R-:W-:-:S04]  /*1800*/  USEL UR4, UR20, UR4, !UP1 ;  /* 0x0000000414047287 */ /* 0x000fc8000c800000 */
[----:B------:R-:W-:Y:S02]  /*1810*/  UIADD3 UR6, UPT, UPT, -UR4, UR5, URZ ;  /* 0x0000000504067290 */ /* 0x000fe4000fffe1ff */
[----:B------:R-:W-:Y:S02]  /*1820*/  UIADD3 UR4, UPT, UPT, UR4, -UR5, URZ ;  /* 0x8000000504047290 */ /* 0x000fe4000fffe0ff */
[----:B------:R-:W-:Y:S02]  /*1830*/  UIMAD UR20, UR6, UR10, UR20 ;  /* 0x0000000a061472a4 */ /* 0x000fe4000f8e0214 */
[----:B------:R-:W-:-:S12]  /*1840*/  UIMAD UR16, UR4, UR12, UR16 ;  /* 0x0000000c041072a4 */ /* 0x000fd8000f8e0210 */
.L_x_19:
[----:B------:R-:W-:Y:S05]  /*1850*/  BRA.U !UP5, `(.L_x_20) ;  /* 0x000000010d0c7547 */ /* 0x000fea000b800000 */
[----:B------:R-:W-:Y:S01]  /*1860*/  UCGABAR_WAIT ;  /* 0x0000000000007dc7 */ /* 0x000fe20008000000 */
[----:B------:R-:W-:Y:S01]  /*1870*/  CCTL.IVALL ;  /* 0x00000000ff00798f */ /* 0x000fe20002000000 */
[----:B------:R-:W-:Y:S05]  /*1880*/  BRA `(.L_x_21) ;  /* 0x0000000000047947 */ /* 0x000fea0003800000 */
.L_x_20:
[----:B------:R-:W-:Y:S06]  /*1890*/  BAR.SYNC.DEFER_BLOCKING 0x0 ;  /* 0x0000000000007b1d */ /* 0x000fec0000010000 */
.L_x_21:
[----:B------:R-:W-:Y:S05]  /*18a0*/  BRA.U UP0, `(.L_x_22) ;  /* 0x0000001500807547 */ /* 0x000fea000b800000 */
[----:B------:R-:W1:Y:S01]  /*18b0*/  LDCU UR6, c[0x0][0x38c] ;  /* 0x00007180ff0677ac */ /* 0x000e620008000800 */
[----:B------:R-:W2:Y:S01]  /*18c0*/  S2UR UR9, SR_CgaCtaId ;  /* 0x00000000000979c3 */ /* 0x000ea20000008800 */
[----:B------:R-:W-:Y:S01]  /*18d0*/  PLOP3.LUT P1, PT, PT, PT, UP3, 0x80, 0x8 ;  /* 0x000000000008781c */ /* 0x000fe20003f2f038 */
[----:B------:R-:W-:Y:S01]  /*18e0*/  IMAD.MOV.U32 R12, RZ, RZ, 0x1 ;  /* 0x00000001ff0c7424 */ /* 0x000fe200078e00ff */
[----:B------:R-:W-:Y:S01]  /*18f0*/  UMOV UR8, 0x400 ;  /* 0x0000040000087882 */ /* 0x000fe20000000000 */
[----:B------:R-:W-:Y:S01]  /*1900*/  UISETP.NE.AND UP1, UPT, UR13, URZ, UPT ;  /* 0x000000ff0d00728c */ /* 0x000fe2000bf25270 */
[----:B------:R-:W-:Y:S01]  /*1910*/  ISETP.NE.AND P2, PT, R3, RZ, P3 ;  /* 0x000000ff0300720c */ /* 0x000fe20001f45270 */
[----:B------:R-:W-:Y:S01]  /*1920*/  USHF.L.U32 UR7, UR21, 0x7, URZ ;  /* 0x0000000715077899 */ /* 0x000fe200080006ff */
[----:B------:R-:W-:Y:S01]  /*1930*/  PLOP3.LUT P1, PT, P1, PT, PT, 0x8, 0x80 ;  /* 0x000000000080781c */ /* 0x000fe20000f2e170 */
[----:B------:R-:W-:Y:S01]  /*1940*/  USHF.L.U32 UR46, UR21, 0x6, URZ ;  /* 0x00000006152e7899 */ /* 0x000fe200080006ff */
[----:B------:R-:W-:Y:S01]  /*1950*/  CS2R R10, SRZ ;  /* 0x00000000000a7805 */ /* 0x000fe2000001ff00 */
[----:B------:R-:W-:Y:S01]  /*1960*/  IMAD.MOV.U32 R9, RZ, RZ, RZ ;  /* 0x000000ffff097224 */ /* 0x000fe200078e00ff */
[----:B------:R-:W3:Y:S01]  /*1970*/  LDCU UR39, c[0x0][0x370] ;  /* 0x00006e00ff2777ac */ /* 0x000ee20008000800 */
[----:B------:R-:W-:Y:S01]  /*1980*/  IMAD.MOV.U32 R8, RZ, RZ, 0x1 ;  /* 0x00000001ff087424 */ /* 0x000fe200078e00ff */
[----:B------:R-:W4:Y:S01]  /*1990*/  LDCU.64 UR26, c[0x0][0x348] ;  /* 0x00006900ff1a77ac */ /* 0x000f220008000a00 */
[----:B-1----:R-:W-:-:S02]  /*19a0*/  UIADD3 UR5, UPT, UPT, UR6, 0x3f, URZ ;  /* 0x0000003f06057890 */ /* 0x002fc4000fffe0ff */
[----:B------:R-:W-:Y:S02]  /*19b0*/  UIADD3 UR47, UPT, UPT, UR6, 0x7e, URZ ;  /* 0x0000007e062f7890 */ /* 0x000fe4000fffe0ff */
[----:B------:R-:W-:Y:S02]  /*19c0*/  USHF.R.S32.HI UR4, URZ, 0x1f, UR5 ;  /* 0x0000001fff047899 */ /* 0x000fe40008011405 */
[----:B--2---:R-:W-:Y:S02]  /*19d0*/  ULEA UR13, UR9, UR8, 0x18 ;  /* 0x00000008090d7291 */ /* 0x004fe4000f8ec0ff */
[----:B------:R-:W-:Y:S02]  /*19e0*/  ULEA.HI UR4, UR4, UR5, URZ, 0x6 ;  /* 0x0000000504047291 */ /* 0x000fe4000f8f30ff */
[----:B------:R-:W-:Y:S02]  /*19f0*/  ULOP3.LUT UR5, UR7, 0x80, URZ, 0xc0, !UPT ;  /* 0x0000008007057892 */ /* 0x000fe4000f8ec0ff */
[----:B------:R-:W-:-:S02]  /*1a00*/  USHF.R.S32.HI UR41, URZ, 0x6, UR4 ;  /* 0x00000006ff297899 */ /* 0x000fc40008011404 */
[----:B------:R-:W-:Y:S02]  /*1a10*/  UIADD3 UR4, UPT, UPT, UR6, -0x1, URZ ;  /* 0xffffffff06047890 */ /* 0x000fe4000fffe0ff */
[----:B------:R-:W-:Y:S02]  /*1a20*/  UISETP.LT.U32.AND UP0, UPT, UR41, 0x8, UPT ;  /* 0x000000082900788c */ /* 0x000fe4000bf01070 */
[----:B------:R-:W-:Y:S02]  /*1a30*/  UISETP.GE.U32.AND UP2, UPT, UR4, -0x7f, UPT ;  /* 0xffffff810400788c */ /* 0x000fe4000bf46070 */
[----:B------:R-:W-:Y:S02]  /*1a40*/  USEL UR40, UR41, 0x8, UP0 ;  /* 0x0000000829287887 */ /* 0x000fe40008000000 */
[----:B------:R-:W-:Y:S02]  /*1a50*/  ULEA UR30, UR28, UR13, 0x1 ;  /* 0x0000000d1c1e7291 */ /* 0x000fe4000f8e08ff */
[----:B------:R-:W-:Y:S01]  /*1a60*/  UIADD3 UR4, UPT, UPT, UR40, -0x1, URZ ;  /* 0xffffffff28047890 */ /* 0x000fe2000fffe0ff */
[----:B------:R-:W1:Y:S04]  /*1a70*/  LDCU UR38, c[0x0][0x374] ;  /* 0x00006e80ff2677ac */ /* 0x000e680008000800 */
[----:B------:R-:W-:-:S02]  /*1a80*/  @UP2 UIADD3 UR4, UPT, UPT, UR40, URZ, URZ ;  /* 0x000000ff28042290 */ /* 0x000fc4000fffe0ff */
[----:B------:R-:W-:Y:S02]  /*1a90*/  ULOP3.LUT UR46, UR46, 0x40, URZ, 0xc0, !UPT ;  /* 0x000000402e2e7892 */ /* 0x000fe4000f8ec0ff */
[----:B------:R-:W-:Y:S02]  /*1aa0*/  USEL UR21, UR48, 0x2, UP1 ;  /* 0x0000000230157887 */ /* 0x000fe40008800000 */
[----:B------:R-:W-:Y:S02]  /*1ab0*/  ULEA.HI UR45, UR28, UR5, URZ, 0x1a ;  /* 0x000000051c2d7291 */ /* 0x000fe4000f8fd0ff */
[----:B------:R-:W-:Y:S02]  /*1ac0*/  UIADD3 UR30, UPT, UPT, UR30, 0x8400, URZ ;  /* 0x000084001e1e7890 */ /* 0x000fe4000fffe0ff */
[----:B------:R-:W-:Y:S02]  /*1ad0*/  UIADD3 UR44, UPT, UPT, UR41, -UR40, URZ ;  /* 0x80000028292c7290 */ /* 0x000fe4000fffe0ff */
[----:B------:R-:W-:-:S02]  /*1ae0*/  UIADD3 UR29, UPT, UPT, UR4, 0x1, URZ ;  /* 0x00000001041d7890 */ /* 0x000fc4000fffe0ff */
[----:B------:R-:W-:Y:S01]  /*1af0*/  UIADD3 UR43, UPT, UPT, -UR4, URZ, URZ ;  /* 0x000000ff042b7290 */ /* 0x000fe2000fffe1ff */
[----:B-1-34-:R-:W-:-:S11]  /*1b00*/  UMOV UR6, URZ ;  /* 0x000000ff00067c82 */ /* 0x01afd60008000000 */
.L_x_42:
[----:B-1----:R-:W1:Y:S02]  /*1b10*/  S2UR UR4, SR_CgaCtaId ;  /* 0x00000000000479c3 */ /* 0x002e640000008800 */
[----:B-1----:R-:W-:-:S09]  /*1b20*/  UISETP.NE.AND UP0, UPT, UR4, URZ, UPT ;  /* 0x000000ff0400728c */ /* 0x002fd2000bf05270 */
[----:B------:R-:W-:Y:S05]  /*1b30*/  BRA.U UP0, `(.L_x_23) ;  /* 0x0000000100287547 */ /* 0x000fea000b800000 */
[----:B------:R-:W-:Y:S02]  /*1b40*/  LEA R0, R9, UR13, 0x3 ;  /* 0x0000000d09007c11 */ /* 0x000fe4000f8e18ff */
[----:B------:R-:W-:-:S04]  /*1b50*/  SHF.L.U32 R3, R8, 0x1f, RZ ;  /* 0x0000001f08037819 */ /* 0x000fc800000006ff */
[----:B------:R-:W1:Y:S02]  /*1b60*/  SYNCS.PHASECHK.TRANS64.TRYWAIT P0, [R0+URZ+0x140], R3 ;  /* 0x00014003000075a7 */ /* 0x000e6400080011ff */
[----:B-1----:R-:W-:Y:S05]  /*1b70*/  @!P0 BRA `(.L_x_24) ;  /* 0x0000008000908947 */ /* 0x002fea0003800000 */
.L_x_153:
[----:B------:R2:W-:Y:S01]  /*1b80*/  SYNCS.ARRIVE.TRANS64.A1T0 RZ, [R0+URZ+0x130], RZ ;  /* 0x000130ff00ff79a7 */ /* 0x0005e200081000ff */
[----:B------:R-:W-:-:S05]  /*1b90*/  VIADD R9, R9, 0x1 ;  /* 0x0000000109097836 */ /* 0x000fca0000000000 */
[----:B------:R-:W-:-:S04]  /*1ba0*/  ISETP.NE.AND P0, PT, R9, 0x2, PT ;  /* 0x000000020900780c */ /* 0x000fc80003f05270 */
[----:B-1----:R-:W-:Y:S02]  /*1bb0*/  SEL R3, RZ, 0x1, P0 ;  /* 0x00000001ff037807 */ /* 0x002fe40000000000 */
[----:B------:R-:W-:Y:S02]  /*1bc0*/  SEL R9, R9, RZ, P0 ;  /* 0x000000ff09097207 */ /* 0x000fe40000000000 */
[----:B------:R-:W-:-:S07]  /*1bd0*/  LOP3.LUT R8, R8, R3, RZ, 0x3c, !PT ;  /* 0x0000000308087212 */ /* 0x000fce00078e3cff */
.L_x_23:
[----:B------:R-:W-:Y:S01]  /*1be0*/  ULEA UR4, UR6, UR13, 0x3 ;  /* 0x0000000d06047291 */ /* 0x000fe2000f8e18ff */
[----:B--2---:R-:W-:Y:S01]  /*1bf0*/  SHF.L.U32 R0, R12, 0x1f, RZ ;  /* 0x0000001f0c007819 */ /* 0x004fe200000006ff */
[----:B------:R-:W-:Y:S02]  /*1c00*/  UISETP.GE.U32.AND UP0, UPT, UR47, 0x7f, UPT ;  /* 0x0000007f2f00788c */ /* 0x000fe4000bf06070 */
[----:B------:R-:W-:Y:S01]  /*1c10*/  ULEA UR11, UR20, UR46, 0x7 ;  /* 0x0000002e140b7291 */ /* 0x000fe2000f8e38ff */
[----:B------:R-:W-:-:S04]  /*1c20*/  UMOV UR7, URZ ;  /* 0x000000ff00077c82 */ /* 0x000fc80008000000 */
[----:B------:R1:W2:Y:S01]  /*1c30*/  SYNCS.PHASECHK.TRANS64.TRYWAIT P0, [UR4+0x40], R0 ;  /* 0x00004000ff0075a7 */ /* 0x0002a20008001104 */
[----:B------:R-:W-:-:S04]  /*1c40*/  ULEA.HI UR4, UR16, UR16, URZ, 0x1 ;  /* 0x0000001010047291 */ /* 0x000fc8000f8f08ff */
[----:B------:R-:W-:-:S04]  /*1c50*/  USHF.L.U32 UR4, UR4, 0x7, URZ ;  /* 0x0000000704047899 */ /* 0x000fc800080006ff */
[----:B------:R-:W-:-:S04]  /*1c60*/  ULOP3.LUT UR35, UR4, 0xffffff00, URZ, 0xc0, !UPT ;  /* 0xffffff0004237892 */ /* 0x000fc8000f8ec0ff */
[----:B------:R-:W-:Y:S01]  /*1c70*/  UIADD3 UR35, UPT, UPT, UR45, UR35, URZ ;  /* 0x000000232d237290 */ /* 0x000fe2000fffe0ff */
[----:B------:R-:W-:Y:S11]  /*1c80*/  BRA.U !UP0, `(.L_x_25) ;  /* 0x0000000108c87547 */ /* 0x000ff6000b800000 */
[----:B------:R-:W-:Y:S01]  /*1c90*/  UMOV UR16, UR43 ;  /* 0x0000002b00107c82 */ /* 0x000fe20008000000 */
[----:B------:R-:W-:Y:S01]  /*1ca0*/  UMOV UR4, UR6 ;  /* 0x0000000600047c82 */ /* 0x000fe20008000000 */
[----:B------:R-:W-:-:S05]  /*1cb0*/  UMOV UR34, URZ ;  /* 0x000000ff00227c82 */ /* 0x000fca0008000000 */
.L_x_31:
[----:B------:R-:W-:Y:S01]  /*1cc0*/  ULEA UR33, UR4, UR13, 0x3 ;  /* 0x0000000d04217291 */ /* 0x000fe2000f8e18ff */
[----:B------:R-:W-:Y:S01]  /*1cd0*/  @P3 MOV R2, 0xc000 ;  /* 0x0000c00000023802 */ /* 0x000fe20000000f00 */
[----:B--234-:R-:W-:Y:S10]  /*1ce0*/  @P0 BRA `(.L_x_26) ;  /* 0x00000000000c0947 */ /* 0x01cff40003800000 */
[----:B------:R-:W-:-:S04]  /*1cf0*/  SHF.L.U32 R3, R12, 0x1f, RZ ;  /* 0x0000001f0c037819 */ /* 0x000fc800000006ff */
[----:B------:R-:W2:Y:S02]  /*1d00*/  SYNCS.PHASECHK.TRANS64.TRYWAIT P0, [UR33+0x40], R3 ;  /* 0x00004003ff0075a7 */ /* 0x000ea40008001121 */
[----:B--2---:R-:W-:Y:S05]  /*1d10*/  @!P0 BRA `(.L_x_27) ;  /* 0x00000080003c8947 */ /* 0x004fea0003800000 */
.L_x_26:
[----:B------:R2:W-:Y:S01]  /*1d20*/  @P3 SYNCS.ARRIVE.TRANS64 RZ, [UR33], R2 ;  /* 0x00000002ffff39a7 */ /* 0x0005e20008000021 */
[----:B------:R-:W-:Y:S02]  /*1d30*/  ULOP3.LUT UR5, UR21, 0x2, URZ, 0xfc, !UPT ;  /* 0x0000000215057892 */ /* 0x000fe4000f8efcff */
[----:B------:R-:W-:Y:S02]  /*1d40*/  UIADD3 UR16, UPT, UPT, UR16, 0x1, URZ ;  /* 0x0000000110107890 */ /* 0x000fe4000fffe0ff */
[----:B------:R-:W-:Y:S02]  /*1d50*/  UISETP.NE.AND UP0, UPT, UR5, 0x2, UPT ;  /* 0x000000020500788c */ /* 0x000fe4000bf05270 */
[----:B------:R-:W-:-:S07]  /*1d60*/  UISETP.NE.AND UP2, UPT, UR16, 0x1, UPT ;  /* 0x000000011000788c */ /* 0x000fce000bf45270 */
[----:B------:R-:W-:Y:S05]  /*1d70*/  BRA.U UP0, `(.L_x_28) ;  /* 0x0000000100047547 */ /* 0x000fea000b800000 */
[----:B------:R-:W-:Y:S05]  /*1d80*/  BPT.TRAP 0x1 ;  /* 0x000000040000795c */ /* 0x000fea0000300000 */
.L_x_28:
[----:B------:R-:W-:Y:S04]  /*1d90*/  BSSY.RECONVERGENT B0, `(.L_x_29) ;  /* 0x0000003000007945 */ /* 0x000fe80003800200 */
[----:B------:R-:W-:Y:S05]  /*1da0*/  @!P2 BRA `(.L_x_30) ;  /* 0x000000000004a947 */ /* 0x000fea0003800000 */
[----:B------:R-:W-:Y:S05]  /*1db0*/  BPT.TRAP 0x1 ;  /* 0x000000040000795c */ /* 0x000fea0000300000 */
.L_x_30:
[----:B------:R-:W-:Y:S05]  /*1dc0*/  BSYNC.RECONVERGENT B0 ;  /* 0x0000000000007941 */ /* 0x000fea0003800200 */
.L_x_29:
[----:B------:R-:W-:Y:S02]  /*1dd0*/  UIADD3 UR5, UPT, UPT, UR4, 0x1, URZ ;  /* 0x0000000104057890 */ /* 0x000fe4000fffe0ff */
[----:B------:R-:W-:Y:S02]  /*1de0*/  USHF.L.U32 UR8, UR4, 0xd, URZ ;  /* 0x0000000d04087899 */ /* 0x000fe400080006ff */
[----:B------:R-:W-:Y:S02]  /*1df0*/  UISETP.NE.AND UP0, UPT, UR5, 0x8, UPT ;  /* 0x000000080500788c */ /* 0x000fe4000bf05270 */
[----:B------:R-:W-:Y:S02]  /*1e00*/  ULOP3.LUT UR32, UR8, UR28, URZ, 0xfc, !UPT ;  /* 0x0000001c08207292 */ /* 0x000fe4000f8efcff */
[----:B------:R-:W-:Y:S02]  /*1e10*/  USEL UR7, URZ, 0x1, UP0 ;  /* 0x00000001ff077887 */ /* 0x000fe40008000000 */
[----:B------:R-:W-:-:S02]  /*1e20*/  USEL UR6, UR5, URZ, UP0 ;  /* 0x000000ff05067287 */ /* 0x000fc40008000000 */
[----:B------:R-:W-:Y:S02]  /*1e30*/  UIADD3 UR14, UP1, UPT, UR26, 0x80, URZ ;  /* 0x000000801a0e7890 */ /* 0x000fe4000ff3e0ff */
[----:B------:R-:W-:Y:S01]  /*1e40*/  ULEA UR5, UR6, UR13, 0x3 ;  /* 0x0000000d06057291 */ /* 0x000fe2000f8e18ff */
[----:B------:R-:W-:Y:S01]  /*1e50*/  LOP3.LUT R12, R12, UR7, RZ, 0x3c, !PT ;  /* 0x000000070c0c7c12 */ /* 0x000fe2000f8e3cff */
[----:B------:R-:W-:Y:S02]  /*1e60*/  ULEA UR32, UR32, UR13, 0x1 ;  /* 0x0000000d20207291 */ /* 0x000fe4000f8e08ff */
[----:B------:R-:W-:Y:S01]  /*1e70*/  UIADD3 UR4, UP0, UPT, UR26, 0x180, URZ ;  /* 0x000001801a047890 */ /* 0x000fe2000ff1e0ff */
[----:B-1----:R-:W-:Y:S01]  /*1e80*/  SHF.L.U32 R0, R12, 0x1f, RZ ;  /* 0x0000001f0c007819 */ /* 0x002fe200000006ff */
[----:B------:R-:W-:Y:S02]  /*1e90*/  ULOP3.LUT UR33, UR33, 0xfefffff8, URZ, 0xc0, !UPT ;  /* 0xfefffff821217892 */ /* 0x000fe4000f8ec0ff */
[----:B------:R-:W-:Y:S01]  /*1ea0*/  UIADD3.X UR15, UPT, UPT, URZ, UR27, URZ, UP1, !UPT ;  /* 0x0000001bff0f7290 */ /* 0x000fe20008ffe4ff */
[----:B------:R3:W4:Y:S01]  /*1eb0*/  SYNCS.PHASECHK.TRANS64.TRYWAIT P0, [UR5+0x40], R0 ;  /* 0x00004000ff0075a7 */ /* 0x0007220008001105 */
[----:B------:R-:W-:-:S02]  /*1ec0*/  UIADD3 UR32, UPT, UPT, UR32, 0x8400, URZ ;  /* 0x0000840020207890 */ /* 0x000fc4000fffe0ff */
[----:B------:R-:W-:Y:S02]  /*1ed0*/  UPRMT UR7, URZ, 0x5410, UR24 ;  /* 0x00005410ff077896 */ /* 0x000fe40008000018 */
[----:B------:R-:W-:Y:S02]  /*1ee0*/  UIADD3 UR8, UPT, UPT, UR13, 0x28400, UR8 ;  /* 0x000284000d087890 */ /* 0x000fe4000fffe008 */
[----:B------:R-:W-:Y:S01]  /*1ef0*/  UIADD3.X UR5, UPT, UPT, URZ, UR27, URZ, UP0, !UPT ;  /* 0x0000001bff057290 */ /* 0x000fe200087fe4ff */
[----:B------:R-:W-:Y:S01]  /*1f00*/  UMOV UR18, 0x0 ;  /* 0x0000000000127882 */ /* 0x000fe20000000000 */
[----:B------:R-:W-:Y:S01]  /*1f10*/  UMOV UR19, 0x10000000 ;  /* 0x1000000000137882 */ /* 0x000fe20000000000 */
[----:B------:R-:W-:Y:S01]  /*1f20*/  UMOV UR10, UR34 ;  /* 0x00000022000a7c82 */ /* 0x000fe20008000000 */
[----:B------:R-:W-:Y:S01]  /*1f30*/  UMOV UR12, UR36 ;  /* 0x00000024000c7c82 */ /* 0x000fe20008000000 */
[----:B------:R-:W-:Y:S01]  /*1f40*/  UMOV UR9, UR33 ;  /* 0x0000002100097c82 */ /* 0x000fe20008000000 */
[----:B------:R1:W-:Y:S03]  /*1f50*/  UTMALDG.3D.MULTICAST.2CTA [UR32], [UR14], UR7, desc[UR18] ;  /* 0x000012200e0073b4 */ /* 0x0003e60008211807 */
[----:B------:R2:W-:Y:S01]  /*1f60*/  UTMALDG.3D.2CTA [UR8], [UR4], desc[UR18] ;  /* 0x00001208040075b4 */ /* 0x0005e20008211000 */
[----:B-1----:R-:W-:Y:S01]  /*1f70*/  UIADD3 UR34, UPT, UPT, UR34, 0x40, URZ ;  /* 0x0000004022227890 */ /* 0x002fe2000fffe0ff */
[----:B------:R-:W-:Y:S01]  /*1f80*/  UMOV UR7, UR29 ;  /* 0x0000001d00077c82 */ /* 0x000fe20008000000 */
[----:B--2---:R-:W-:Y:S01]  /*1f90*/  UMOV UR4, UR6 ;  /* 0x0000000600047c82 */ /* 0x004fe20008000000 */
[----:B------:R-:W-:Y:S09]  /*1fa0*/  BRA.U UP2, `(.L_x_31) ;  /* 0xfffffffd02447547 */ /* 0x000ff2000b83ffff */
.L_x_25:
[----:B------:R-:W-:Y:S01]  /*1fb0*/  ULEA UR4, UR6, UR13, 0x3 ;  /* 0x0000000d06047291 */ /* 0x000fe2000f8e18ff */
[----:B-1-3--:R-:W-:Y:S01]  /*1fc0*/  SHF.L.U32 R0, R12, 0x1f, RZ ;  /* 0x0000001f0c007819 */ /* 0x00afe200000006ff */
[----:B------:R-:W-:Y:S01]  /*1fd0*/  @!P1 SYNCS.ARRIVE.TRANS64.A1T0 RZ, [UR13+0xc8], RZ ;  /* 0x0000c8ffffff99a7 */ /* 0x000fe2000810000d */
[----:B------:R-:W-:-:S06]  /*1fe0*/  UISETP.GT.AND UP0, UPT, UR41, UR40, UPT ;  /* 0x000000282900728c */ /* 0x000fcc000bf04270 */
[----:B--2-4-:R1:W2:Y:S03]  /*1ff0*/  SYNCS.PHASECHK.TRANS64.TRYWAIT P0, [UR4+0x40], R0 ;  /* 0x00004000ff0075a7 */ /* 0x0142a60008001104 */
[----:B------:R-:W-:Y:S05]  /*2000*/  BRA.U !UP0, `(.L_x_32) ;  /* 0x0000000108c07547 */ /* 0x000fea000b800000 */
[----:B------:R-:W-:Y:S01]  /*2010*/  UIADD3 UR25, UPT, UPT, UR44, UR7, URZ ;  /* 0x000000072c197290 */ /* 0x000fe2000fffe0ff */
[----:B------:R-:W-:-:S11]  /*2020*/  UMOV UR4, UR6 ;  /* 0x0000000600047c82 */ /* 0x000fd60008000000 */
.L_x_38:
[----:B------:R-:W-:Y:S01]  /*2030*/  ULEA UR17, UR4, UR13, 0x3 ;  /* 0x0000000d04117291 */ /* 0x000fe2000f8e18ff */
[----:B--2---:R-:W-:Y:S01]  /*2040*/  @P3 MOV R2, 0xc000 ;  /* 0x0000c00000023802 */ /* 0x004fe20000000f00 */
[----:B--2-4-:R-:W-:Y:S10]  /*2050*/  @P0 BRA `(.L_x_33) ;  /* 0x00000000000c0947 */ /* 0x014ff40003800000 */
[----:B------:R-:W-:-:S04]  /*2060*/  SHF.L.U32 R3, R12, 0x1f, RZ ;  /* 0x0000001f0c037819 */ /* 0x000fc800000006ff */
[----:B------:R-:W2:Y:S02]  /*2070*/  SYNCS.PHASECHK.TRANS64.TRYWAIT P0, [UR17+0x40], R3 ;  /* 0x00004003ff0075a7 */ /* 0x000ea40008001111 */
[----:B--2---:R-:W-:Y:S05]  /*2080*/  @!P0 BRA `(.L_x_34) ;  /* 0x0000007c00788947 */ /* 0x004fea0003800000 */
.L_x_33:
[----:B------:R2:W-:Y:S01]  /*2090*/  @P3 SYNCS.ARRIVE.TRANS64 RZ, [UR17], R2 ;  /* 0x00000002ffff39a7 */ /* 0x0005e20008000011 */
[----:B------:R-:W-:-:S04]  /*20a0*/  ULOP3.LUT UR5, UR21, 0x2, URZ, 0xfc, !UPT ;  /* 0x0000000215057892 */ /* 0x000fc8000f8efcff */
[----:B------:R-:W-:-:S09]  /*20b0*/  UISETP.NE.AND UP0, UPT, UR5, 0x2, UPT ;  /* 0x000000020500788c */ /* 0x000fd2000bf05270 */
[----:B------:R-:W-:Y:S05]  /*20c0*/  BRA.U UP0, `(.L_x_35) ;  /* 0x0000000100047547 */ /* 0x000fea000b800000 */
[----:B------:R-:W-:Y:S05]  /*20d0*/  BPT.TRAP 0x1 ;  /* 0x000000040000795c */ /* 0x000fea0000300000 */
.L_x_35:
[----:B------:R-:W-:Y:S04]  /*20e0*/  BSSY.RECONVERGENT B0, `(.L_x_36) ;  /* 0x0000003000007945 */ /* 0x000fe80003800200 */
[----:B------:R-:W-:Y:S05]  /*20f0*/  @!P2 BRA `(.L_x_37) ;  /* 0x000000000004a947 */ /* 0x000fea0003800000 */
[----:B------:R-:W-:Y:S05]  /*2100*/  BPT.TRAP 0x1 ;  /* 0x000000040000795c */ /* 0x000fea0000300000 */
.L_x_37:
[----:B------:R-:W-:Y:S05]  /*2110*/  BSYNC.RECONVERGENT B0 ;  /* 0x0000000000007941 */ /* 0x000fea0003800200 */
.L_x_36:
[----:B------:R-:W-:Y:S02]  /*2120*/  UIADD3 UR5, UPT, UPT, UR4, 0x1, URZ ;  /* 0x0000000104057890 */ /* 0x000fe4000fffe0ff */
[----:B------:R-:W-:Y:S02]  /*2130*/  UIADD3 UR14, UP1, UPT, UR26, 0x80, URZ ;  /* 0x000000801a0e7890 */ /* 0x000fe4000ff3e0ff */
[----:B------:R-:W-:Y:S02]  /*2140*/  UISETP.NE.AND UP0, UPT, UR5, 0x8, UPT ;  /* 0x000000080500788c */ /* 0x000fe4000bf05270 */
[----:B------:R-:W-:Y:S02]  /*2150*/  ULEA UR16, UR4, UR30, 0xe ;  /* 0x0000001e04107291 */ /* 0x000fe4000f8e70ff */
[----:B------:R-:W-:Y:S02]  /*2160*/  USEL UR8, URZ, 0x1, UP0 ;  /* 0x00000001ff087887 */ /* 0x000fe40008000000 */
[----:B------:R-:W-:-:S02]  /*2170*/  USEL UR6, UR5, URZ, UP0 ;  /* 0x000000ff05067287 */ /* 0x000fc40008000000 */
[----:B------:R-:W-:Y:S02]  /*2180*/  UIADD3 UR22, UP0, UPT, UR26, 0x180, URZ ;  /* 0x000001801a167890 */ /* 0x000fe4000ff1e0ff */
[----:B------:R-:W-:Y:S01]  /*2190*/  LOP3.LUT R12, R12, UR8, RZ, 0x3c, !PT ;  /* 0x000000080c0c7c12 */ /* 0x000fe2000f8e3cff */
[----:B------:R-:W-:Y:S02]  /*21a0*/  ULEA UR8, UR4, UR13, 0xd ;  /* 0x0000000d04087291 */ /* 0x000fe4000f8e68ff */
[----:B------:R-:W-:Y:S01]  /*21b0*/  ULEA UR5, UR6, UR13, 0x3 ;  /* 0x0000000d06057291 */ /* 0x000fe2000f8e18ff */
[----:B-1----:R-:W-:Y:S01]  /*21c0*/  SHF.L.U32 R0, R12, 0x1f, RZ ;  /* 0x0000001f0c007819 */ /* 0x002fe200000006ff */
[----:B------:R-:W-:Y:S02]  /*21d0*/  USHF.L.U32 UR18, UR7, 0x6, URZ ;  /* 0x0000000607127899 */ /* 0x000fe400080006ff */
[----:B------:R-:W-:Y:S02]  /*21e0*/  ULOP3.LUT UR17, UR17, 0xfefffff8, URZ, 0xc0, !UPT ;  /* 0xfefffff811117892 */ /* 0x000fe4000f8ec0ff */
[----:B------:R-:W-:-:S02]  /*21f0*/  UIADD3.X UR15, UPT, UPT, URZ, UR27, URZ, UP1, !UPT ;  /* 0x0000001bff0f7290 */ /* 0x000fc40008ffe4ff */
[----:B------:R-:W-:Y:S01]  /*2200*/  UPRMT UR4, URZ, 0x5410, UR24 ;  /* 0x00005410ff047896 */ /* 0x000fe20008000018 */
[----:B------:R3:W4:Y:S01]  /*2210*/  SYNCS.PHASECHK.TRANS64.TRYWAIT P0, [UR5+0x40], R0 ;  /* 0x00004000ff0075a7 */ /* 0x0007220008001105 */
[----:B------:R-:W-:Y:S02]  /*2220*/  UIADD3 UR8, UPT, UPT, UR8, 0x28400, URZ ;  /* 0x0002840008087890 */ /* 0x000fe4000fffe0ff */
[----:B------:R-:W-:Y:S01]  /*2230*/  UIADD3.X UR23, UPT, UPT, URZ, UR27, URZ, UP0, !UPT ;  /* 0x0000001bff177290 */ /* 0x000fe200087fe4ff */
[----:B------:R-:W-:Y:S01]  /*2240*/  UMOV UR32, 0x0 ;  /* 0x0000000000207882 */ /* 0x000fe20000000000 */
[----:B------:R-:W-:Y:S01]  /*2250*/  UMOV UR33, 0x10000000 ;  /* 0x1000000000217882 */ /* 0x000fe20000000000 */
[----:B------:R-:W-:Y:S01]  /*2260*/  UMOV UR19, UR35 ;  /* 0x0000002300137c82 */ /* 0x000fe20008000000 */
[----:B------:R-:W-:Y:S01]  /*2270*/  UMOV UR20, UR36 ;  /* 0x0000002400147c82 */ /* 0x000fe20008000000 */
[----:B------:R-:W-:Y:S01]  /*2280*/  UMOV UR12, UR36 ;  /* 0x00000024000c7c82 */ /* 0x000fe20008000000 */
[----:B------:R-:W-:Y:S01]  /*2290*/  UMOV UR9, UR17 ;  /* 0x0000001100097c82 */ /* 0x000fe20008000000 */
[----:B------:R-:W-:Y:S01]  /*22a0*/  UMOV UR10, UR18 ;  /* 0x00000012000a7c82 */ /* 0x000fe20008000000 */
[----:B------:R1:W-:Y:S01]  /*22b0*/  UTMALDG.3D.MULTICAST.2CTA [UR16], [UR14], UR4, desc[UR32] ;  /* 0x000020100e0073b4 */ /* 0x0003e20008211804 */
[----:B------:R-:W-:-:S04]  /*22c0*/  UIADD3 UR7, UPT, UPT, UR7, 0x1, URZ ;  /* 0x0000000107077890 */ /* 0x000fc8000fffe0ff */
[----:B------:R-:W-:Y:S01]  /*22d0*/  UISETP.NE.AND UP0, UPT, UR7, UR25, UPT ;  /* 0x000000190700728c */ /* 0x000fe2000bf05270 */
[----:B------:R3:W-:Y:S01]  /*22e0*/  UTMALDG.3D.2CTA [UR8], [UR22], desc[UR32] ;  /* 0x00002008160075b4 */ /* 0x0007e20008211000 */
[----:B-1----:R-:W-:-:S07]  /*22f0*/  UMOV UR4, UR6 ;  /* 0x0000000600047c82 */ /* 0x002fce0008000000 */
[----:B---3--:R-:W-:Y:S05]  /*2300*/  BRA.U UP0, `(.L_x_38) ;  /* 0xfffffffd00487547 */ /* 0x008fea000b83ffff */
.L_x_32:
[C---:B------:R-:W-:Y:S01]  /*2310*/  LEA R3, R11.reuse, UR13, 0x3 ;  /* 0x0000000d0b037c11 */ /* 0x040fe2000f8e18ff */
[----:B------:R-:W-:Y:S01]  /*2320*/  NOP ;  /* 0x0000000000007918 */ /* 0x000fe20000000000 */
[----:B-1----:R-:W-:Y:S02]  /*2330*/  SHF.L.U32 R0, R10, 0x1f, RZ ;  /* 0x0000001f0a007819 */ /* 0x002fe400000006ff */
[----:B------:R-:W-:Y:S02]  /*2340*/  LEA R5, R11, UR13, 0x4 ;  /* 0x0000000d0b057c11 */ /* 0x000fe4000f8e20ff */
[----:B--2-4-:R-:W1:Y:S02]  /*2350*/  SYNCS.PHASECHK.TRANS64.TRYWAIT P0, [R3+URZ+0xd0], R0 ;  /* 0x0000d000030075a7 */ /* 0x014e6400080011ff */
[----:B-1----:R-:W-:Y:S05]  /*2360*/  @!P0 BRA `(.L_x_39) ;  /* 0x0000007800d88947 */ /* 0x002fea0003800000 */
.L_x_156:
[----:B------:R-:W2:Y:S01]  /*2370*/  LDS.128 R4, [R5+0x160] ;  /* 0x0001600005047984 */ /* 0x000ea20000000c00 */
[----:B------:R-:W-:Y:S01]  /*2380*/  UISETP.GE.AND UP0, UPT, UR42, 0x1, UPT ;  /* 0x000000012a00788c */ /* 0x000fe2000bf06270 */
[----:B------:R-:W-:Y:S01]  /*2390*/  @!PT LDS RZ, [RZ] ;  /* 0x00000000fffff984 */ /* 0x000fe20000000800 */
[----:B------:R-:W-:Y:S01]  /*23a0*/  @!PT LDS RZ, [RZ] ;  /* 0x00000000fffff984 */ /* 0x000fe20000000800 */
[----:B------:R-:W-:Y:S01]  /*23b0*/  @!PT LDS RZ, [RZ] ;  /* 0x00000000fffff984 */ /* 0x000fe20000000800 */
[----:B------:R-:W-:Y:S01]  /*23c0*/  @!PT LDS RZ, [RZ] ;  /* 0x00000000fffff984 */ /* 0x000fe20000000800 */
[----:B------:R3:W-:Y:S06]  /*23d0*/  MEMBAR.ALL.CTA ;  /* 0x0000000000007992 */ /* 0x0007ec0000008000 */
[----:B---3--:R-:W3:Y:S01]  /*23e0*/  FENCE.VIEW.ASYNC.S ;  /* 0x00000000000073c6 */ /* 0x008ee20000000000 */
[----:B--2---:R-:W-:-:S13]  /*23f0*/  LOP3.LUT P0, RZ, R6, 0x1, RZ, 0xc0, !PT ;  /* 0x0000000106ff7812 */ /* 0x004fda000780c0ff */
[----:B---3--:R-:W-:Y:S01]  /*2400*/  VOTEU.ANY UP1, P0 ;  /* 0x0000000000ff7886 */ /* 0x008fe20000020100 */
[----:B------:R-:W-:-:S13]  /*2410*/  PLOP3.LUT P0, PT, PT, PT, UP1, 0x80, 0x8 ;  /* 0x000000000008781c */ /* 0x000fda0003f0f018 */
[----:B-1----:R-:W-:Y:S02]  /*2420*/  @P0 LOP3.LUT R0, R5, 0xffff, RZ, 0xc0, !PT ;  /* 0x0000ffff05000812 */ /* 0x002fe400078ec0ff */
[----:B------:R-:W-:Y:S02]  /*2430*/  @P0 MOV R2, R4 ;  /* 0x0000000400020202 */ /* 0x000fe40000000f00 */
[----:B------:R-:W-:Y:S01]  /*2440*/  @P0 R2UR UR5, R0 ;  /* 0x00000000000502ca */ /* 0x000fe200000e0000 */
[----:B------:R-:W-:Y:S01]  /*2450*/  VIADD R0, R3, 0xe0 ;  /* 0x000000e003007836 */ /* 0x000fe20000000000 */
[----:B------:R-:W-:Y:S02]  /*2460*/  @P0 SHF.R.U32.HI R4, RZ, 0x10, R5 ;  /* 0x00000010ff040819 */ /* 0x000fe40000011605 */
[----:B------:R-:W-:Y:S02]  /*2470*/  @P0 R2UR UR7, R2 ;  /* 0x00000000020702ca */ /* 0x000fe400000e0000 */
[----:B------:R-:W-:-:S02]  /*2480*/  PRMT R0, RZ, 0x654, R0 ;  /* 0x00000654ff007816 */ /* 0x000fc40000000000 */
[----:B------:R-:W-:Y:S02]  /*2490*/  @P0 R2UR UR4, R4 ;  /* 0x00000000040402ca */ /* 0x000fe400000e0000 */
[----:B------:R1:W-:Y:S03]  /*24a0*/  SYNCS.ARRIVE.TRANS64.RED.A1T0 RZ, [R0+URZ], RZ ;  /* 0x000000ff00ff79a7 */ /* 0x0003e600081004ff */
[----:B------:R-:W-:-:S04]  /*24b0*/  @UP1 UMOV UR31, UR5 ;  /* 0x00000005001f1c82 */ /* 0x000fc80008000000 */
[----:B------:R-:W-:-:S04]  /*24c0*/  @UP1 UMOV UR37, UR7 ;  /* 0x0000000700251c82 */ /* 0x000fc80008000000 */
[----:B------:R-:W-:Y:S01]  /*24d0*/  @UP1 UMOV UR36, UR4 ;  /* 0x0000000400241c82 */ /* 0x000fe20008000000 */
[----:B------:R-:W-:Y:S05]  /*24e0*/  BRA.U !UP0, `(.L_x_40) ;  /* 0x0000000108d47547 */ /* 0x000fea000b800000 */
[----:B------:R-:W2:Y:S01]  /*24f0*/  LDCU.128 UR16, c[0x0][0xb10] ;  /* 0x00016200ff1077ac */ /* 0x000ea20008000c00 */
[----:B------:R-:W3:Y:S01]  /*2500*/  LDCU UR12, c[0x0][0xb20] ;  /* 0x00016400ff0c77ac */ /* 0x000ee20008000800 */
[----:B------:R-:W4:Y:S01]  /*2510*/  LDCU UR20, c[0x0][0xb0c] ;  /* 0x00016180ff1477ac */ /* 0x000f220008000800 */
[----:B------:R-:W1:Y:S01]  /*2520*/  LDCU.64 UR8, c[0x0][0xb28] ;  /* 0x00016500ff0877ac */ /* 0x000e620008000a00 */
[----:B------:R-:W-:Y:S02]  /*2530*/  UISETP.NE.AND UP3, UPT, UR42, 0x1, UPT ;  /* 0x000000012a00788c */ /* 0x000fe4000bf65270 */
[----:B--2---:R-:W-:Y:S02]  /*2540*/  UIMAD.WIDE.U32 UR10, UR38, UR19, URZ ;  /* 0x00000013260a72a5 */ /* 0x004fe4000f8e00ff */
[----:B------:R-:W-:Y:S02]  /*2550*/  UIMAD.WIDE.U32 UR4, UR39, UR16, URZ ;  /* 0x00000010270472a5 */ /* 0x000fe4000f8e00ff */
[----:B------:R-:W-:-:S02]  /*2560*/  UISETP.NE.AND UP0, UPT, UR18, 0x1, UPT ;  /* 0x000000011200788c */ /* 0x000fc4000bf05270 */
[----:B------:R-:W-:Y:S01]  /*2570*/  UIMAD.WIDE.U32 UR22, UR31, UR19, URZ ;  /* 0x000000131f1672a5 */ /* 0x000fe2000f8e00ff */
[----:B------:R-:W-:Y:S02]  /*2580*/  UMOV UR10, UR11 ;  /* 0x0000000b000a7c82 */ /* 0x000fe40008000000 */
[----:B------:R-:W-:Y:S01]  /*2590*/  UMOV UR4, UR5 ;  /* 0x0000000500047c82 */ /* 0x000fe20008000000 */
[----:B---3--:R-:W-:Y:S02]  /*25a0*/  USHF.R.U32.HI UR10, URZ, UR12, UR10 ;  /* 0x0000000cff0a7299 */ /* 0x008fe4000801160a */
[----:B----4-:R-:W-:Y:S02]  /*25b0*/  UISETP.NE.AND UP2, UPT, UR20, 0x1, UPT ;  /* 0x000000011400788c */ /* 0x010fe4000bf45270 */
[----:B------:R-:W-:Y:S02]  /*25c0*/  USHF.R.U32.HI UR4, URZ, UR17, UR4 ;  /* 0x00000011ff047299 */ /* 0x000fe40008011604 */
[----:B------:R-:W-:-:S02]  /*25d0*/  USEL UR5, UR38, UR10, !UP0 ;  /* 0x0000000a26057287 */ /* 0x000fc4000c000000 */
[----:B------:R-:W-:Y:S02]  /*25e0*/  USEL UR7, UR39, UR4, !UP2 ;  /* 0x0000000427077287 */ /* 0x000fe4000d000000 */
[----:B-1----:R-:W-:Y:S01]  /*25f0*/  UIMAD.WIDE.U32 UR10, UR5, UR8, URZ ;  /* 0x00000008050a72a5 */ /* 0x002fe2000f8e00ff */
[----:B------:R-:W-:Y:S01]  /*2600*/  UMOV UR4, UR23 ;  /* 0x0000001700047c82 */ /* 0x000fe20008000000 */
[----:B------:R-:W-:Y:S02]  /*2610*/  UIMAD.WIDE.U32 UR14, UR37, UR16, URZ ;  /* 0x00000010250e72a5 */ /* 0x000fe4000f8e00ff */
[----:B------:R-:W-:-:S03]  /*2620*/  UIMAD.WIDE.U32 UR22, UR7, UR8, URZ ;  /* 0x00000008071672a5 */ /* 0x000fc6000f8e00ff */
[----:B------:R-:W-:Y:S01]  /*2630*/  UMOV UR10, UR11 ;  /* 0x0000000b000a7c82 */ /* 0x000fe20008000000 */
[----:B------:R-:W-:Y:S02]  /*2640*/  USHF.R.U32.HI UR4, URZ, UR12, UR4 ;  /* 0x0000000cff047299 */ /* 0x000fe40008011604 */
[----:B------:R-:W-:Y:S01]  /*2650*/  @UP3 USHF.R.U32.HI UR5, URZ, UR9, UR10 ;  /* 0x00000009ff053299 */ /* 0x000fe2000801160a */
[----:B------:R-:W-:Y:S01]  /*2660*/  UMOV UR14, UR15 ;  /* 0x0000000f000e7c82 */ /* 0x000fe20008000000 */
[----:B------:R-:W-:Y:S01]  /*2670*/  UMOV UR22, UR23 ;  /* 0x0000001700167c82 */ /* 0x000fe20008000000 */
[----:B------:R-:W-:Y:S02]  /*2680*/  USHF.R.U32.HI UR17, URZ, UR17, UR14 ;  /* 0x00000011ff117299 */ /* 0x000fe4000801160e */
[----:B------:R-:W-:Y:S02]  /*2690*/  USEL UR4, UR31, UR4, !UP0 ;  /* 0x000000041f047287 */ /* 0x000fe4000c000000 */
[----:B------:R-:W-:-:S02]  /*26a0*/  @UP3 USHF.R.U32.HI UR7, URZ, UR9, UR22 ;  /* 0x00000009ff073299 */ /* 0x000fc40008011616 */
[----:B------:R-:W-:Y:S02]  /*26b0*/  UIMAD UR10, UR42, UR5, URZ ;  /* 0x000000052a0a72a4 */ /* 0x000fe4000f8e02ff */
[----:B------:R-:W-:Y:S02]  /*26c0*/  USEL UR5, UR37, UR17, !UP2 ;  /* 0x0000001125057287 */ /* 0x000fe4000d000000 */
[----:B------:R-:W-:Y:S02]  /*26d0*/  UIMAD UR12, UR42, UR7, URZ ;  /* 0x000000072a0c72a4 */ /* 0x000fe4000f8e02ff */
[----:B------:R-:W-:Y:S02]  /*26e0*/  UISETP.GE.AND UP0, UPT, UR4, UR10, UPT ;  /* 0x0000000a0400728c */ /* 0x000fe4000bf06270 */
[----:B------:R-:W-:Y:S02]  /*26f0*/  UIMAD.WIDE.U32 UR10, UR4, UR8, URZ ;  /* 0x00000008040a72a5 */ /* 0x000fe4000f8e00ff */
[----:B------:R-:W-:-:S02]  /*2700*/  UISETP.GE.OR UP0, UPT, UR5, UR12, UP0 ;  /* 0x0000000c0500728c */ /* 0x000fc40008706670 */
[----:B------:R-:W-:Y:S02]  /*2710*/  UIMAD.WIDE.U32 UR14, UR5, UR8, URZ ;  /* 0x00000008050e72a5 */ /* 0x000fe4000f8e00ff */
[----:B------:R-:W-:Y:S01]  /*2720*/  UIADD3 UR12, UPT, UPT, -UR5, URZ, URZ ;  /* 0x000000ff050c7290 */ /* 0x000fe2000fffe1ff */
[----:B------:R-:W-:Y:S01]  /*2730*/  UMOV UR10, UR11 ;  /* 0x0000000b000a7c82 */ /* 0x000fe20008000000 */
[----:B------:R-:W-:Y:S02]  /*2740*/  UIADD3 UR11, UPT, UPT, -UR4, URZ, URZ ;  /* 0x000000ff040b7290 */ /* 0x000fe4000fffe1ff */
[----:B------:R-:W-:-:S03]  /*2750*/  USHF.R.U32.HI UR10, URZ, UR9, UR10 ;  /* 0x00000009ff0a7299 */ /* 0x000fc6000801160a */
[----:B------:R-:W-:Y:S01]  /*2760*/  @!UP0 UMOV UR8, UR15 ;  /* 0x0000000f00088c82 */ /* 0x000fe20008000000 */
[----:B------:R-:W-:Y:S02]  /*2770*/  UIMAD UR11, UR18, UR11, UR31 ;  /* 0x0000000b120b72a4 */ /* 0x000fe4000f8e021f */
[----:B------:R-:W-:Y:S02]  /*2780*/  USEL UR10, UR4, UR10, !UP3 ;  /* 0x0000000a040a7287 */ /* 0x000fe4000d800000 */
[----:B------:R-:W-:Y:S02]  /*2790*/  @!UP0 USHF.R.U32.HI UR8, URZ, UR9, UR8 ;  /* 0x00000009ff088299 */ /* 0x000fe40008011608 */
[----:B------:R-:W-:Y:S02]  /*27a0*/  UIADD3 UR9, UPT, UPT, -UR10, URZ, URZ ;  /* 0x000000ff0a097290 */ /* 0x000fe4000fffe1ff */
[----:B------:R-:W-:Y:S02]  /*27b0*/  @!UP0 USEL UR8, UR5, UR8, !UP3 ;  /* 0x0000000805088287 */ /* 0x000fe4000d800000 */
[----:B------:R-:W-:-:S02]  /*27c0*/  UIMAD UR9, UR42, UR9, UR4 ;  /* 0x000000092a0972a4 */ /* 0x000fc4000f8e0204 */
[----:B------:R-:W-:Y:S02]  /*27d0*/  @!UP0 UIADD3 UR10, UPT, UPT, UR10, -UR8, URZ ;  /* 0x800000080a0a8290 */ /* 0x000fe4000fffe0ff */
[----:B------:R-:W-:Y:S02]  /*27e0*/  @!UP0 UIMAD UR8, UR9, UR7, UR8 ;  /* 0x00000007090882a4 */ /* 0x000fe4000f8e0208 */
[----:B------:R-:W-:Y:S02]  /*27f0*/  @!UP0 UIMAD UR4, UR42, UR10, UR5 ;  /* 0x0000000a2a0482a4 */ /* 0x000fe4000f8e0205 */
[----:B------:R-:W-:Y:S02]  /*2800*/  UIMAD UR7, UR20, UR12, UR37 ;  /* 0x0000000c140772a4 */ /* 0x000fe4000f8e0225 */
[----:B------:R-:W-:Y:S01]  /*2810*/  UIMAD UR31, UR4, UR18, UR11 ;  /* 0x00000012041f72a4 */ /* 0x000fe2000f8e020b */
[----:B------:R-:W-:Y:S02]  /*2820*/  @!UP0 UMOV UR5, UR8 ;  /* 0x0000000800058c82 */ /* 0x000fe40008000000 */
[----:B------:R-:W-:-:S12]  /*2830*/  UIMAD UR37, UR5, UR20, UR7 ;  /* 0x00000014052572a4 */ /* 0x000fd8000f8e0207 */
.L_x_40:
[----:B------:R-:W2:Y:S02]  /*2840*/  LDCU UR4, c[0x0][0xb30] ;  /* 0x00016600ff0477ac */ /* 0x000ea40008000800 */
[----:B--2---:R-:W-:-:S09]  /*2850*/  UISETP.NE.AND UP0, UPT, UR4, 0x1, UPT ;  /* 0x000000010400788c */ /* 0x004fd2000bf05270 */
[----:B------:R-:W-:Y:S05]  /*2860*/  BRA.U UP0, `(.L_x_41) ;  /* 0x0000000100447547 */ /* 0x000fea000b800000 */
[----:B------:R-:W2:Y:S01]  /*2870*/  LDCU.128 UR16, c[0x0][0xb10] ;  /* 0x00016200ff1077ac */ /* 0x000ea20008000c00 */
[----:B------:R-:W3:Y:S01]  /*2880*/  LDCU UR10, c[0x0][0xb0c] ;  /* 0x00016180ff0a77ac */ /* 0x000ee20008000800 */
[----:B------:R-:W4:Y:S01]  /*2890*/  LDCU UR7, c[0x0][0xb20] ;  /* 0x00016400ff0777ac */ /* 0x000f220008000800 */
[----:B--2---:R-:W-:Y:S02]  /*28a0*/  UIMAD.WIDE.U32 UR8, UR37, UR16, URZ ;  /* 0x00000010250872a5 */ /* 0x004fe4000f8e00ff */
[----:B------:R-:W-:Y:S02]  /*28b0*/  UIMAD.WIDE.U32 UR4, UR31, UR19, URZ ;  /* 0x000000131f0472a5 */ /* 0x000fe4000f8e00ff */
[----:B---3--:R-:W-:Y:S02]  /*28c0*/  UISETP.NE.AND UP2, UPT, UR10, 0x1, UPT ;  /* 0x000000010a00788c */ /* 0x008fe4000bf45270 */
[----:B------:R-:W-:Y:S01]  /*28d0*/  UISETP.NE.AND UP0, UPT, UR18, 0x1, UPT ;  /* 0x000000011200788c */ /* 0x000fe2000bf05270 */
[----:B------:R-:W-:-:S02]  /*28e0*/  UMOV UR8, UR9 ;  /* 0x0000000900087c82 */ /* 0x000fc40008000000 */
[----:B------:R-:W-:Y:S01]  /*28f0*/  UMOV UR4, UR5 ;  /* 0x0000000500047c82 */ /* 0x000fe20008000000 */
[----:B------:R-:W-:Y:S02]  /*2900*/  USHF.R.U32.HI UR17, URZ, UR17, UR8 ;  /* 0x00000011ff117299 */ /* 0x000fe40008011608 */
[----:B----4-:R-:W-:Y:S02]  /*2910*/  USHF.R.U32.HI UR4, URZ, UR7, UR4 ;  /* 0x00000007ff047299 */ /* 0x010fe40008011604 */
[----:B------:R-:W-:Y:S02]  /*2920*/  USEL UR5, UR37, UR17, !UP2 ;  /* 0x0000001125057287 */ /* 0x000fe4000d000000 */
[----:B------:R-:W-:-:S04]  /*2930*/  USEL UR4, UR31, UR4, !UP0 ;  /* 0x000000041f047287 */ /* 0x000fc8000c000000 */
[----:B------:R-:W-:Y:S02]  /*2940*/  UIADD3 UR7, UPT, UPT, UR5, -UR4, URZ ;  /* 0x8000000405077290 */ /* 0x000fe4000fffe0ff */
[----:B------:R-:W-:Y:S02]  /*2950*/  UIADD3 UR4, UPT, UPT, -UR5, UR4, URZ ;  /* 0x0000000405047290 */ /* 0x000fe4000fffe1ff */
[----:B------:R-:W-:Y:S02]  /*2960*/  UIMAD UR31, UR7, UR18, UR31 ;  /* 0x00000012071f72a4 */ /* 0x000fe4000f8e021f */
[----:B------:R-:W-:-:S12]  /*2970*/  UIMAD UR37, UR4, UR10, UR37 ;  /* 0x0000000a042572a4 */ /* 0x000fd8000f8e0225 */
.L_x_41:
[----:B------:R-:W-:Y:S01]  /*2980*/  VIADD R11, R11, 0x1 ;  /* 0x000000010b0b7836 */ /* 0x000fe20000000000 */
[----:B------:R-:W-:Y:S02]  /*2990*/  R2UR UR5, R83 ;  /* 0x00000000530572ca */ /* 0x000fe400000e0000 */
[----:B------:R-:W-:Y:S02]  /*29a0*/  R2UR UR4, R82 ;  /* 0x00000000520472ca */ /* 0x000fe400000e0000 */
[C---:B------:R-:W-:Y:S02]  /*29b0*/  ISETP.NE.AND P0, PT, R11.reuse, 0x2, PT ;  /* 0x000000020b00780c */ /* 0x040fe40003f05270 */
[----:B------:R-:W-:Y:S02]  /*29c0*/  PLOP3.LUT P1, PT, PT, PT, PT, 0x80, 0x8 ;  /* 0x000000000008781c */ /* 0x000fe40003f2f070 */
[----:B------:R-:W-:Y:S02]  /*29d0*/  SEL R3, RZ, 0x1, P0 ;  /* 0x00000001ff037807 */ /* 0x000fe40000000000 */
[----:B------:R-:W-:-:S02]  /*29e0*/  SEL R11, R11, RZ, P0 ;  /* 0x000000ff0b0b7207 */ /* 0x000fc40000000000 */
[----:B------:R-:W-:Y:S01]  /*29f0*/  LOP3.LUT R10, R10, R3, RZ, 0x3c, !PT ;  /* 0x000000030a0a7212 */ /* 0x000fe200078e3cff */
[----:B------:R-:W-:Y:S02]  /*2a00*/  UIADD3 UR16, UPT, UPT, UR37, UR5, URZ ;  /* 0x0000000525107290 */ /* 0x000fe4000fffe0ff */
[----:B------:R-:W-:Y:S01]  /*2a10*/  UIADD3 UR20, UPT, UPT, UR31, UR4, URZ ;  /* 0x000000041f147290 */ /* 0x000fe2000fffe0ff */
[----:B------:R-:W-:Y:S11]  /*2a20*/  BRA.U UP1, `(.L_x_42) ;  /* 0xfffffff101387547 */ /* 0x000ff6000b83ffff */
[----:B------:R-:W-:Y:S01]  /*2a30*/  UIADD3 UR13, UPT, UPT, UR13, 0x40, URZ ;  /* 0x000000400d0d7890 */ /* 0x000fe2000fffe0ff */
[----:B------:R-:W-:-:S03]  /*2a40*/  SHF.L.U32 R3, R12, 0x1f, RZ ;  /* 0x0000001f0c037819 */ /* 0x000fc600000006ff */
[----:B------:R-:W-:-:S09]  /*2a50*/  ULEA UR4, UR6, UR13, 0x3 ;  /* 0x0000000d06047291 */ /* 0x000fd2000f8e18ff */
[----:B------:R-:W2:Y:S02]  /*2a60*/  SYNCS.PHASECHK.TRANS64.TRYWAIT P0, [UR4], R3 ;  /* 0x00000003ff0075a7 */ /* 0x000ea40008001104 */
[----:B--2---:R-:W-:Y:S05]  /*2a70*/  @!P0 BRA `(.L_x_43) ;  /* 0x0000007400288947 */ /* 0x004fea0003800000 */
.L_x_158:
[----:B------:R-:W-:-:S04]  /*2a80*/  UIADD3 UR4, UPT, UPT, UR6, 0x1, URZ ;  /* 0x0000000106047890 */ /* 0x000fc8000fffe0ff */
[----:B------:R-:W-:-:S04]  /*2a90*/  UISETP.NE.AND UP0, UPT, UR4, 0x8, UPT ;  /* 0x000000080400788c */ /* 0x000fc8000bf05270 */
[----:B------:R-:W-:Y:S02]  /*2aa0*/  USEL UR6, URZ, 0x1, UP0 ;  /* 0x00000001ff067887 */ /* 0x000fe40008000000 */
[----:B------:R-:W-:-:S04]  /*2ab0*/  USEL UR4, UR4, URZ, UP0 ;  /* 0x000000ff04047287 */ /* 0x000fc80008000000 */
[----:B------:R-:W-:Y:S01]  /*2ac0*/  ULEA UR5, UR4, UR13, 0x3 ;  /* 0x0000000d04057291 */ /* 0x000fe2000f8e18ff */
[----:B------:R-:W-:-:S04]  /*2ad0*/  LOP3.LUT R2, R12, UR6, RZ, 0x3c, !PT ;  /* 0x000000060c027c12 */ /* 0x000fc8000f8e3cff */
[----:B-1----:R-:W-:-:S04]  /*2ae0*/  SHF.L.U32 R3, R2, 0x1f, RZ ;  /* 0x0000001f02037819 */ /* 0x002fc800000006ff */
[----:B------:R-:W1:Y:S02]  /*2af0*/  SYNCS.PHASECHK.TRANS64.TRYWAIT P0, [UR5], R3 ;  /* 0x00000003ff0075a7 */ /* 0x000e640008001105 */
[----:B-1----:R-:W-:Y:S05]  /*2b00*/  @!P0 BRA `(.L_x_44) ;  /* 0x00000074001c8947 */ /* 0x002fea0003800000 */
.L_x_160:
        /* <DEDUP_REMOVED lines=9> */
.L_x_162:
        /* <DEDUP_REMOVED lines=9> */
.L_x_164:
        /* <DEDUP_REMOVED lines=9> */
.L_x_166:
        /* <DEDUP_REMOVED lines=9> */
.L_x_168:
        /* <DEDUP_REMOVED lines=9> */
.L_x_170:
[----:B------:R-:W-:-:S04]  /*2de0*/  UIADD3 UR4, UPT, UPT, UR4, 0x1, URZ ;  /* 0x0000000104047890 */ /* 0x000fc8000fffe0ff */
[----:B------:R-:W-:-:S04]  /*2df0*/  UISETP.NE.AND UP0, UPT, UR4, 0x8, UPT ;  /* 0x000000080400788c */ /* 0x000fc8000bf05270 */
[----:B------:R-:W-:Y:S02]  /*2e00*/  USEL UR5, URZ, 0x1, UP0 ;  /* 0x00000001ff057887 */ /* 0x000fe40008000000 */
[----:B------:R-:W-:-:S04]  /*2e10*/  USEL UR4, UR4, URZ, UP0 ;  /* 0x000000ff04047287 */ /* 0x000fc80008000000 */
[----:B------:R-:W-:Y:S01]  /*2e20*/  ULEA UR4, UR4, UR13, 0x3 ;  /* 0x0000000d04047291 */ /* 0x000fe2000f8e18ff */
[----:B-1----:R-:W-:-:S04]  /*2e30*/  LOP3.LUT R3, R2, UR5, RZ, 0x3c, !PT ;  /* 0x0000000502037c12 */ /* 0x002fc8000f8e3cff */
[----:B------:R-:W-:Y:S01]  /*2e40*/  SHF.L.U32 R3, R3, 0x1f, RZ ;  /* 0x0000001f03037819 */ /* 0x000fe200000006ff */
[----:B------:R-:W-:-:S07]  /*2e50*/  IMAD.U32 R0, RZ, RZ, UR4 ;  /* 0x00000004ff007e24 */ /* 0x000fce000f8e00ff */
.L_x_50:
[----:B-1----:R1:W2:Y:S02]  /*2e60*/  SYNCS.PHASECHK.TRANS64.TRYWAIT P0, [R0+URZ], R3 ;  /* 0x00000003000075a7 */ /* 0x0022a400080011ff */
[----:B--2---:R-:W-:Y:S05]  /*2e70*/  @!P0 NANOSLEEP.SYNCS 0x989680 ;  /* 0x009896800000895d */ /* 0x004fea0003900000 */
[----:B------:R-:W2:Y:S02]  /*2e80*/  @!P0 SYNCS.PHASECHK.TRANS64 P0, [R0+URZ], R3 ;  /* 0x00000003000085a7 */ /* 0x000ea400080010ff */
[----:B--2---:R-:W-:Y:S05]  /*2e90*/  @P0 EXIT ;  /* 0x000000000000094d */ /* 0x004fea0003800000 */
[----:B------:R-:W-:Y:S05]  /*2ea0*/  BRA `(.L_x_50) ;  /* 0xfffffffc00ec7947 */ /* 0x000fea000383ffff */
.L_x_22:
[----:B------:R-:W1:Y:S02]  /*2eb0*/  S2UR UR4, SR_CgaCtaId ;  /* 0x00000000000479c3 */ /* 0x000e640000008800 */
[----:B-1----:R-:W-:-:S04]  /*2ec0*/  UISETP.NE.AND UP0, UPT, UR4, URZ, UPT ;  /* 0x000000ff0400728c */ /* 0x002fc8000bf05270 */
[----:B------:R-:W-:-:S09]  /*2ed0*/  UISETP.NE.OR UP0, UPT, UR13, 0x1, UP0 ;  /* 0x000000010d00788c */ /* 0x000fd20008705670 */
[----:B------:R-:W-:Y:S05]  /*2ee0*/  BRA.U UP0, `(.L_x_51) ;  /* 0x00000005004c7547 */ /* 0x000fea000b800000 */
[----:B------:R-:W1:Y:S01]  /*2ef0*/  S2UR UR5, SR_CgaCtaId ;  /* 0x00000000000579c3 */ /* 0x000e620000008800 */
[----:B------:R-:W-:Y:S01]  /*2f00*/  UMOV UR4, 0x400 ;  /* 0x0000040000047882 */ /* 0x000fe20000000000 */
[----:B------:R-:W-:Y:S01]  /*2f10*/  ISETP.GE.U32.AND P2, PT, R3, 0x4, PT ;  /* 0x000000040300780c */ /* 0x000fe20003f46070 */
[----:B------:R-:W-:Y:S01]  /*2f20*/  IMAD.MOV.U32 R12, RZ, RZ, 0x1 ;  /* 0x00000001ff0c7424 */ /* 0x000fe200078e00ff */
[----:B------:R-:W-:Y:S02]  /*2f30*/  CS2R R10, SRZ ;  /* 0x00000000000a7805 */ /* 0x000fe4000001ff00 */
[----:B------:R-:W-:Y:S01]  /*2f40*/  CS2R R8, SRZ ;  /* 0x0000000000087805 */ /* 0x000fe2000001ff00 */
[----:B-1----:R-:W-:-:S03]  /*2f50*/  ULEA UR6, UR5, UR4, 0x18 ;  /* 0x0000000405067291 */ /* 0x002fc6000f8ec0ff */
[----:B------:R-:W-:-:S09]  /*2f60*/  UMOV UR5, URZ ;  /* 0x000000ff00057c82 */ /* 0x000fd20008000000 */
.L_x_55:
[----:B------:R-:W-:Y:S02]  /*2f70*/  LEA R0, R8, UR6, 0x3 ;  /* 0x0000000608007c11 */ /* 0x000fe4000f8e18ff */
[----:B------:R-:W-:-:S03]  /*2f80*/  SHF.L.U32 R5, R9, 0x1f, RZ ;  /* 0x0000001f09057819 */ /* 0x000fc600000006ff */
[----:B------:R-:W-:Y:S01]  /*2f90*/  VIADD R4, R0, 0x140 ;  /* 0x0000014000047836 */ /* 0x000fe20000000000 */
[----:B------:R-:W1:Y:S02]  /*2fa0*/  SYNCS.PHASECHK.TRANS64.TRYWAIT P0, [R0+URZ+0x130], R5 ;  /* 0x00013005000075a7 */ /* 0x000e6400080011ff */
[----:B-1----:R-:W-:Y:S05]  /*2fb0*/  @!P0 BRA `(.L_x_52) ;  /* 0x0000007000808947 */ /* 0x002fea0003800000 */
.L_x_171:
[----:B------:R-:W-:Y:S01]  /*2fc0*/  ULEA UR4, UR5, UR6, 0x3 ;  /* 0x0000000605047291 */ /* 0x000fe2000f8e18ff */
[----:B------:R-:W-:Y:S01]  /*2fd0*/  PRMT R4, RZ, 0x654, R4 ;  /* 0x00000654ff047816 */ /* 0x000fe20000000004 */
[----:B-1----:R-:W-:Y:S01]  /*2fe0*/  @!P2 IMAD.MOV.U32 R5, RZ, RZ, 0x10 ;  /* 0x00000010ff05a424 */ /* 0x002fe200078e00ff */
[----:B------:R-:W-:Y:S01]  /*2ff0*/  SHF.L.U32 R7, R12, 0x1f, RZ ;  /* 0x0000001f0c077819 */ /* 0x000fe200000006ff */
[----:B------:R-:W-:Y:S01]  /*3000*/  UIADD3 UR7, UPT, UPT, UR4, 0xd0, URZ ;  /* 0x000000d004077890 */ /* 0x000fe2000fffe0ff */
[----:B------:R1:W-:Y:S05]  /*3010*/  SYNCS.ARRIVE.TRANS64.RED.A1T0 RZ, [R4+URZ], RZ ;  /* 0x000000ff04ff79a7 */ /* 0x0003ea00081004ff */
[----:B------:R-:W-:Y:S01]  /*3020*/  IMAD.U32 R0, RZ, RZ, UR7 ;  /* 0x00000007ff007e24 */ /* 0x000fe2000f8e00ff */
[----:B------:R-:W2:Y:S04]  /*3030*/  SYNCS.PHASECHK.TRANS64.TRYWAIT P0, [UR4+0xe0], R7 ;  /* 0x0000e007ff0075a7 */ /* 0x000ea80008001104 */
[----:B------:R-:W-:Y:S01]  /*3040*/  PRMT R13, R3, 0x654, R0 ;  /* 0x00000654030d7816 */ /* 0x000fe20000000000 */
[----:B-12---:R-:W-:Y:S06]  /*3050*/  @!P0 BRA `(.L_x_53) ;  /* 0x00000070006c8947 */ /* 0x006fec0003800000 */
.L_x_173:
[----:B------:R-:W-:Y:S01]  /*3060*/  ULEA UR8, UR5, UR6, 0x4 ;  /* 0x0000000605087291 */ /* 0x000fe2000f8e20ff */
[----:B------:R-:W-:Y:S01]  /*3070*/  SEL R2, R13, R2, !P2 ;  /* 0x000000020d027207 */ /* 0x000fe20005000000 */
[----:B------:R-:W-:Y:S01]  /*3080*/  UIADD3 UR9, UPT, UPT, UR4, 0xd0, URZ ;  /* 0x000000d004097890 */ /* 0x000fe2000fffe0ff */
[----:B-1----:R-:W-:Y:S01]  /*3090*/  LEA R0, R11, UR6, 0x3 ;  /* 0x000000060b007c11 */ /* 0x002fe2000f8e18ff */
[----:B------:R-:W-:Y:S01]  /*30a0*/  UIADD3 UR8, UPT, UPT, UR8, 0x160, URZ ;  /* 0x0000016008087890 */ /* 0x000fe2000fffe0ff */
[----:B------:R1:W-:Y:S01]  /*30b0*/  @!P2 SYNCS.ARRIVE.TRANS64.RED RZ, [R2+URZ], R5 ;  /* 0x0000000502ffa9a7 */ /* 0x0003e200080004ff */
[----:B------:R-:W-:Y:S01]  /*30c0*/  UIADD3 UR4, UPT, UPT, UR5, 0x1, URZ ;  /* 0x0000000105047890 */ /* 0x000fe2000fffe0ff */
[----:B------:R-:W-:-:S03]  /*30d0*/  VIADD R8, R8, 0x1 ;  /* 0x0000000108087836 */ /* 0x000fc60000000000 */
[----:B------:R-:W-:Y:S02]  /*30e0*/  UISETP.NE.AND UP0, UPT, UR4, 0x2, UPT ;  /* 0x000000020400788c */ /* 0x000fe4000bf05270 */
[----:B------:R-:W-:Y:S01]  /*30f0*/  ISETP.NE.AND P0, PT, R8, 0x2, PT ;  /* 0x000000020800780c */ /* 0x000fe20003f05270 */
[----:B------:R-:W-:Y:S06]  /*3100*/  UGETNEXTWORKID.BROADCAST [UR8], [UR9] ;  /* 0x00000000080073ca */ /* 0x000fec0008000100 */
[----:B------:R-:W-:Y:S02]  /*3110*/  USEL UR7, URZ, 0x1, UP0 ;  /* 0x00000001ff077887 */ /* 0x000fe40008000000 */
[----:B------:R-:W-:-:S04]  /*3120*/  USEL UR5, UR4, URZ, UP0 ;  /* 0x000000ff04057287 */ /* 0x000fc80008000000 */
[----:B------:R-:W-:Y:S02]  /*3130*/  LOP3.LUT R12, R12, UR7, RZ, 0x3c, !PT ;  /* 0x000000070c0c7c12 */ /* 0x000fe4000f8e3cff */
[----:B-1----:R-:W-:-:S04]  /*3140*/  SHF.L.U32 R5, R10, 0x1f, RZ ;  /* 0x0000001f0a057819 */ /* 0x002fc800000006ff */
[----:B------:R-:W1:Y:S02]  /*3150*/  SYNCS.PHASECHK.TRANS64.TRYWAIT P1, [R0+URZ+0xd0], R5 ;  /* 0x0000d005000075a7 */ /* 0x000e6400080211ff */
[----:B-1----:R-:W-:Y:S05]  /*3160*/  @!P1 BRA `(.L_x_54) ;  /* 0x0000007000409947 */ /* 0x002fea0003800000 */
.L_x_174:
[C---:B------:R-:W-:Y:S01]  /*3170*/  LEA R4, R11.reuse, UR6, 0x4 ;  /* 0x000000060b047c11 */ /* 0x040fe2000f8e20ff */
[----:B-1----:R-:W-:Y:S01]  /*3180*/  VIADD R0, R0, 0xe0 ;  /* 0x000000e000007836 */ /* 0x002fe20000000000 */
[----:B------:R-:W-:Y:S01]  /*3190*/  SEL R8, R8, RZ, P0 ;  /* 0x000000ff08087207 */ /* 0x000fe20000000000 */
[----:B------:R-:W-:-:S03]  /*31a0*/  VIADD R11, R11, 0x1 ;  /* 0x000000010b0b7836 */ /* 0x000fc60000000000 */
[----:B------:R-:W1:Y:S01]  /*31b0*/  LDS.128 R4, [R4+0x160] ;  /* 0x0001600004047984 */ /* 0x000e620000000c00 */
[----:B------:R-:W-:Y:S02]  /*31c0*/  PRMT R0, RZ, 0x654, R0 ;  /* 0x00000654ff007816 */ /* 0x000fe40000000000 */
[C---:B------:R-:W-:Y:S01]  /*31d0*/  ISETP.NE.AND P1, PT, R11.reuse, 0x2, PT ;  /* 0x000000020b00780c */ /* 0x040fe20003f25270 */
[----:B------:R-:W-:Y:S01]  /*31e0*/  @!PT LDS RZ, [RZ] ;  /* 0x00000000fffff984 */ /* 0x000fe20000000800 */
[----:B------:R-:W-:Y:S01]  /*31f0*/  @!PT LDS RZ, [RZ] ;  /* 0x00000000fffff984 */ /* 0x000fe20000000800 */
[----:B------:R-:W-:Y:S01]  /*3200*/  @!PT LDS RZ, [RZ] ;  /* 0x00000000fffff984 */ /* 0x000fe20000000800 */
[----:B------:R-:W-:Y:S01]  /*3210*/  @!PT LDS RZ, [RZ] ;  /* 0x00000000fffff984 */ /* 0x000fe20000000800 */
[----:B------:R2:W-:Y:S06]  /*3220*/  MEMBAR.ALL.CTA ;  /* 0x0000000000007992 */ /* 0x0005ec0000008000 */
[----:B--2---:R-:W2:Y:S01]  /*3230*/  FENCE.VIEW.ASYNC.S ;  /* 0x00000000000073c6 */ /* 0x004ea20000000000 */
[----:B------:R-:W-:Y:S01]  /*3240*/  SEL R11, R11, RZ, P1 ;  /* 0x000000ff0b0b7207 */ /* 0x000fe20000800000 */
[----:B--2---:R2:W-:Y:S01]  /*3250*/  SYNCS.ARRIVE.TRANS64.RED.A1T0 RZ, [R0+URZ], RZ ;  /* 0x000000ff00ff79a7 */ /* 0x0045e200081004ff */
[----:B-1----:R-:W-:-:S02]  /*3260*/  LOP3.LUT P3, RZ, R6, 0x1, RZ, 0xc0, !PT ;  /* 0x0000000106ff7812 */ /* 0x002fc4000786c0ff */
[----:B------:R-:W-:-:S04]  /*3270*/  SEL R5, RZ, 0x1, P1 ;  /* 0x00000001ff057807 */ /* 0x000fc80000800000 */
[----:B------:R-:W-:Y:S02]  /*3280*/  LOP3.LUT R10, R10, R5, RZ, 0x3c, !PT ;  /* 0x000000050a0a7212 */ /* 0x000fe400078e3cff */
[----:B--2---:R-:W-:-:S04]  /*3290*/  SEL R0, RZ, 0x1, P0 ;  /* 0x00000001ff007807 */ /* 0x004fc80000000000 */
[----:B------:R-:W-:Y:S01]  /*32a0*/  LOP3.LUT R9, R9, R0, RZ, 0x3c, !PT ;  /* 0x0000000009097212 */ /* 0x000fe200078e3cff */
[----:B------:R-:W-:Y:S06]  /*32b0*/  @P3 BRA `(.L_x_55) ;  /* 0xfffffffc002c3947 */ /* 0x000fec000383ffff */
[----:B------:R-:W-:Y:S01]  /*32c0*/  ULEA UR4, UR5, UR6, 0x3 ;  /* 0x0000000605047291 */ /* 0x000fe2000f8e18ff */
[----:B------:R-:W-:-:S08]  /*32d0*/  SHF.L.U32 R3, R12, 0x1f, RZ ;  /* 0x0000001f0c037819 */ /* 0x000fd000000006ff */
[----:B------:R-:W1:Y:S02]  /*32e0*/  SYNCS.PHASECHK.TRANS64 P0, [UR4+0xe0], R3 ;  /* 0x0000e003ff0075a7 */ /* 0x000e640008001004 */
[----:B-1----:R-:W-:Y:S05]  /*32f0*/  @P0 BRA `(.L_x_56) ;  /* 0x0000000000080947 */ /* 0x002fea0003800000 */
[----:B------:R-:W1:Y:S02]  /*3300*/  SYNCS.PHASECHK.TRANS64.TRYWAIT P0, [UR4+0xe0], R3 ;  /* 0x0000e003ff0075a7 */ /* 0x000e640008001104 */
[----:B-1----:R-:W-:Y:S05]  /*3310*/  @!P0 BRA `(.L_x_57) ;  /* 0x0000006c00e88947 */ /* 0x002fea0003800000 */
.L_x_56:
[----:B------:R-:W-:-:S04]  /*3320*/  UIADD3 UR7, UPT, UPT, UR5, 0x1, URZ ;  /* 0x0000000105077890 */ /* 0x000fc8000fffe0ff */
[----:B------:R-:W-:-:S04]  /*3330*/  UISETP.NE.AND UP0, UPT, UR7, 0x2, UPT ;  /* 0x000000020700788c */ /* 0x000fc8000bf05270 */
[----:B------:R-:W-:Y:S02]  /*3340*/  USEL UR8, URZ, 0x1, UP0 ;  /* 0x00000001ff087887 */ /* 0x000fe40008000000 */
[----:B------:R-:W-:-:S04]  /*3350*/  USEL UR7, UR7, URZ, UP0 ;  /* 0x000000ff07077287 */ /* 0x000fc80008000000 */
[----:B------:R-:W-:Y:S01]  /*3360*/  ULEA UR7, UR7, UR6, 0x3 ;  /* 0x0000000607077291 */ /* 0x000fe2000f8e18ff */
[----:B-1----:R-:W-:-:S04]  /*3370*/  LOP3.LUT R3, R12, UR8, RZ, 0x3c, !PT ;  /* 0x000000080c037c12 */ /* 0x002fc8000f8e3cff */
[----:B------:R-:W-:-:S04]  /*3380*/  SHF.L.U32 R0, R3, 0x1f, RZ ;  /* 0x0000001f03007819 */ /* 0x000fc800000006ff */
[----:B------:R-:W1:Y:S02]  /*3390*/  SYNCS.PHASECHK.TRANS64 P0, [UR7+0xe0], R0 ;  /* 0x0000e000ff0075a7 */ /* 0x000e640008001007 */
[----:B-1----:R-:W-:Y:S05]  /*33a0*/  @P0 EXIT ;  /* 0x000000000000094d */ /* 0x002fea0003800000 */
[----:B------:R-:W-:Y:S02]  /*33b0*/  SHF.L.U32 R3, R3, 0x1f, RZ ;  /* 0x0000001f03037819 */ /* 0x000fe400000006ff */
[----:B------:R-:W-:-:S07]  /*33c0*/  MOV R0, UR7 ;  /* 0x0000000700007c02 */ /* 0x000fce0008000f00 */
.L_x_58:
[----:B-1----:R1:W2:Y:S02]  /*33d0*/  SYNCS.PHASECHK.TRANS64.TRYWAIT P0, [R0+URZ+0xe0], R3 ;  /* 0x0000e003000075a7 */ /* 0x0022a400080011ff */
[----:B--2---:R-:W-:Y:S05]  /*33e0*/  @!P0 NANOSLEEP.SYNCS 0x989680 ;  /* 0x009896800000895d */ /* 0x004fea0003900000 */
[----:B------:R-:W2:Y:S02]  /*33f0*/  @!P0 SYNCS.PHASECHK.TRANS64 P0, [R0+URZ+0xe0], R3 ;  /* 0x0000e003000085a7 */ /* 0x000ea400080010ff */
[----:B--2---:R-:W-:Y:S05]  /*3400*/  @P0 EXIT ;  /* 0x000000000000094d */ /* 0x004fea0003800000 */
[----:B------:R-:W-:Y:S05]  /*3410*/  BRA `(.L_x_58) ;  /* 0xfffffffc00ec7947 */ /* 0x000fea000383ffff */
.L_x_51:
[----:B------:R-:W-:Y:S05]  /*3420*/  BRA.U UP4, `(.L_x_59) ;  /* 0x0000001104dc7547 */ /* 0x000fea000b800000 */
[----:B------:R-:W1:Y:S01]  /*3430*/  S2UR UR7, SR_CgaCtaId ;  /* 0x00000000000779c3 */ /* 0x000e620000008800 */
[----:B------:R-:W-:Y:S01]  /*3440*/  UMOV UR4, 0x40 ;  /* 0x0000004000047882 */ /* 0x000fe20000000000 */
[----:B------:R-:W-:Y:S01]  /*3450*/  NOP ;  /* 0x0000000000007918 */ /* 0x000fe20000000000 */
[----:B------:R-:W-:Y:S01]  /*3460*/  UMOV UR6, 0x400 ;  /* 0x0000040000067882 */ /* 0x000fe20000000000 */
[----:B-1----:R-:W-:Y:S02]  /*3470*/  ULEA UR5, UR7, UR4, 0x18 ;  /* 0x0000000407057291 */ /* 0x002fe4000f8ec0ff */
[----:B------:R-:W-:-:S07]  /*3480*/  ULEA UR6, UR7, UR6, 0x18 ;  /* 0x0000000607067291 */ /* 0x000fce000f8ec0ff */
[----:B------:R-:W1:Y:S02]  /*3490*/  LDS.U8 R3, [UR5+0x1c] ;  /* 0x00001c05ff037984 */ /* 0x000e640008000000 */
[----:B-1----:R-:W-:-:S13]  /*34a0*/  ISETP.NE.AND P0, PT, R3, RZ, PT ;  /* 0x000000ff0300720c */ /* 0x002fda0003f05270 */
[----:B------:R-:W-:Y:S05]  /*34b0*/  @P0 BRA `(.L_x_60) ;  /* 0x0000000400080947 */ /* 0x000fea0003800000 */
[----:B------:R-:W-:Y:S02]  /*34c0*/  UISETP.NE.U32.AND UP1, UPT, UR46, 0x1, UPT ;  /* 0x000000012e00788c */ /* 0x000fe4000bf25070 */
[----:B------:R-:W-:-:S07]  /*34d0*/  UIADD3 UR7, UPT, UPT, UR5, 0x8, URZ ;  /* 0x0000000805077890 */ /* 0x000fce000fffe0ff */
[----:B------:R-:W-:Y:S05]  /*34e0*/  BRA.U !UP1, `(.L_x_61) ;  /* 0x00000001099c7547 */ /* 0x000fea000b800000 */
[----:B------:R-:W-:Y:S01]  /*34f0*/  ELECT P0, URZ, PT ;  /* 0x0000000000ff782f */ /* 0x000fe20003800000 */
[----:B------:R-:W-:-:S12]  /*3500*/  BSSY B0, `(.L_x_61) ;  /* 0x0000025000007945 */ /* 0x000fd80003800000 */
[----:B------:R-:W-:Y:S05]  /*3510*/  @!P0 BRA `(.L_x_62) ;  /* 0x00000000008c8947 */ /* 0x000fea0003800000 */
[----:B------:R-:W-:-:S05]  /*3520*/  UMOV UR4, 0x10 ;  /* 0x0000001000047882 */ /* 0x000fca0000000000 */
[----:B------:R-:W-:Y:S04]  /*3530*/  DEPBAR.LE SB1, 0x36 ;  /* 0x00009d800000791a */ /* 0x000fe80000000000 */
[----:B------:R-:W1:Y:S02]  /*3540*/  UTCATOMSWS.2CTA.FIND_AND_SET.ALIGN UP0, UR4, UR4 ;  /* 0x00000004000475e3 */ /* 0x000e640008200800 */
[----:B-1----:R-:W-:Y:S01]  /*3550*/  MOV R10, UR4 ;  /* 0x00000004000a7c02 */ /* 0x002fe20008000f00 */
[----:B------:R-:W-:Y:S06]  /*3560*/  BRA.U UP0, `(.L_x_63) ;  /* 0x0000000100187547 */ /* 0x000fec000b800000 */
.L_x_64:
[----:B------:R-:W-:Y:S05]  /*3570*/  NANOSLEEP 0x64 ;  /* 0x000000640000795d */ /* 0x000fea0003800000 */
[----:B------:R-:W-:-:S05]  /*3580*/  UMOV UR4, 0x10 ;  /* 0x0000001000047882 */ /* 0x000fca0000000000 */
[----:B------:R-:W-:Y:S04]  /*3590*/  DEPBAR.LE SB1, 0x36 ;  /* 0x00009d800000791a */ /* 0x000fe80000000000 */
[----:B------:R-:W1:Y:S02]  /*35a0*/  UTCATOMSWS.2CTA.FIND_AND_SET.ALIGN UP0, UR4, UR4 ;  /* 0x00000004000475e3 */ /* 0x000e640008200800 */
[----:B-1----:R-:W-:Y:S01]  /*35b0*/  MOV R10, UR4 ;  /* 0x00000004000a7c02 */ /* 0x002fe20008000f00 */
[----:B------:R-:W-:Y:S05]  /*35c0*/  BRA.U !UP0, `(.L_x_64) ;  /* 0xfffffffd08e87547 */ /* 0x000fea000b83ffff */
.L_x_63:
[----:B------:R-:W1:Y:S01]  /*35d0*/  LDS R6, [UR5+0x10] ;  /* 0x00001005ff067984 */ /* 0x000e620008000800 */
[----:B------:R-:W-:Y:S01]  /*35e0*/  IMAD.U32 R3, RZ, RZ, UR6 ;  /* 0x00000006ff037e24 */ /* 0x000fe2000f8e00ff */
[----:B------:R-:W-:-:S03]  /*35f0*/  MOV R4, UR45 ;  /* 0x0000002d00047c02 */ /* 0x000fc60008000f00 */
[----:B------:R-:W-:Y:S01]  /*3600*/  VIADD R3, R3, 0x180 ;  /* 0x0000018003037836 */ /* 0x000fe20000000000 */
[----:B-1----:R-:W-:-:S04]  /*3610*/  SHF.L.U32 R6, R6, 0x1f, RZ ;  /* 0x0000001f06067819 */ /* 0x002fc800000006ff */
[----:B------:R-:W1:Y:S02]  /*3620*/  SYNCS.PHASECHK.TRANS64.TRYWAIT P0, [UR5+0x8], R6 ;  /* 0x00000806ff0075a7 */ /* 0x000e640008001105 */
[----:B-1----:R-:W-:Y:S05]  /*3630*/  @P0 BRA `(.L_x_65) ;  /* 0x0000000000080947 */ /* 0x002fea0003800000 */
[----:B------:R-:W1:Y:S02]  /*3640*/  SYNCS.PHASECHK.TRANS64.TRYWAIT P0, [UR5+0x8], R6 ;  /* 0x00000806ff0075a7 */ /* 0x000e640008001105 */
[----:B-1----:R-:W-:Y:S05]  /*3650*/  @!P0 BRA `(.L_x_66) ;  /* 0x0000006c00308947 */ /* 0x002fea0003800000 */
.L_x_65:
[----:B------:R-:W-:Y:S01]  /*3660*/  PRMT R4, R4, 0x654, R3 ;  /* 0x0000065404047816 */ /* 0x000fe20000000003 */
[----:B------:R-:W-:Y:S01]  /*3670*/  HFMA2 R3, -RZ, RZ, 0, 5.9604644775390625e-08 ;  /* 0x00000001ff037431 */ /* 0x000fe200000001ff */
[----:B------:R-:W-:Y:S01]  /*3680*/  UPRMT UR4, UR45, 0x654, UR7 ;  /* 0x000006542d047896 */ /* 0x000fe20008000007 */
[----:B------:R-:W-:Y:S02]  /*3690*/  IMAD.MOV.U32 R7, RZ, RZ, 0xffff ;  /* 0x0000ffffff077424 */ /* 0x000fe400078e00ff */
[----:B-1----:R-:W-:Y:S02]  /*36a0*/  IMAD.MOV.U32 R6, RZ, RZ, 0x4 ;  /* 0x00000004ff067424 */ /* 0x002fe400078e00ff */
[----:B------:R-:W-:Y:S01]  /*36b0*/  IMAD.SHL.U32 R9, R10, 0x20, RZ ;  /* 0x000000200a097824 */ /* 0x000fe200078e00ff */
[----:B------:R-:W-:Y:S02]  /*36c0*/  MOV R5, UR4 ;  /* 0x0000000400057c02 */ /* 0x000fe40008000f00 */
[-C--:B------:R-:W-:Y:S01]  /*36d0*/  SHF.L.U32 R8, R7, R10.reuse, RZ ;  /* 0x0000000a07087219 */ /* 0x080fe200000006ff */
[----:B------:R1:W-:Y:S01]  /*36e0*/  SYNCS.ARRIVE.TRANS64.RED RZ, [UR4], R6 ;  /* 0x00000006ffff79a7 */ /* 0x0003e20008000404 */
[----:B------:R-:W-:Y:S01]  /*36f0*/  SHF.L.U32 R7, R3, R10, RZ ;  /* 0x0000000a03077219 */ /* 0x000fe200000006ff */
[----:B------:R1:W-:Y:S04]  /*3700*/  STS [UR6+0x180], R9 ;  /* 0x00018009ff007988 */ /* 0x0003e80008000806 */
[----:B------:R1:W-:Y:S04]  /*3710*/  STAS [R4.64], R10 ;  /* 0x0000000a04007dbd */ /* 0x0003e8000c0008ff */
[----:B------:R1:W-:Y:S04]  /*3720*/  ATOMS.OR RZ, [UR5+0x14], R8 ;  /* 0x00001408ffff798c */ /* 0x0003e8000b000005 */
[----:B------:R1:W-:Y:S04]  /*3730*/  ATOMS.OR RZ, [UR5+0x18], R7 ;  /* 0x00001807ffff798c */ /* 0x0003e8000b000005 */
[----:B------:R1:W-:Y:S02]  /*3740*/  ATOMS.XOR RZ, [UR5+0x10], R3 ;  /* 0x00001003ffff798c */ /* 0x0003e4000b800005 */
.L_x_62:
[----:B------:R-:W-:Y:S05]  /*3750*/  BSYNC B0 ;  /* 0x0000000000007941 */ /* 0x000fea0003800000 */
.L_x_61:
[----:B------:R-:W-:Y:S05]  /*3760*/  BRA.U UP1, `(.L_x_67) ;  /* 0x00000001016c7547 */ /* 0x000fea000b800000 */
[----:B------:R-:W-:-:S03]  /*3770*/  UMOV UR4, 0xffffffff ;  /* 0xffffffff00047882 */ /* 0x000fc60000000000 */
[----:B------:R-:W-:Y:S05]  /*3780*/  BRA.DIV UR4, `(.L_x_68) ;  /* 0x0000006a04fc7947 */ /* 0x000fea000b800000 */
[----:B------:R-:W-:-:S13]  /*3790*/  ELECT P0, URZ, PT ;  /* 0x0000000000ff782f */ /* 0x000fda0003800000 */
.L_x_178:
[----:B------:R-:W-:Y:S05]  /*37a0*/  @!P0 BRA `(.L_x_67) ;  /* 0x00000000005c8947 */ /* 0x000fea0003800000 */
[----:B-1----:R-:W1:Y:S02]  /*37b0*/  LDS R4, [UR5+0x10] ;  /* 0x00001005ff047984 */ /* 0x002e640008000800 */
[----:B-1----:R-:W-:-:S04]  /*37c0*/  SHF.L.U32 R4, R4, 0x1f, RZ ;  /* 0x0000001f04047819 */ /* 0x002fc800000006ff */
[----:B------:R-:W1:Y:S02]  /*37d0*/  SYNCS.PHASECHK.TRANS64.TRYWAIT P0, [UR5+0x8], R4 ;  /* 0x00000804ff0075a7 */ /* 0x000e640008001105 */
[----:B-1----:R-:W-:Y:S05]  /*37e0*/  @P0 BRA `(.L_x_69) ;  /* 0x0000000000080947 */ /* 0x002fea0003800000 */
[----:B------:R-:W1:Y:S02]  /*37f0*/  SYNCS.PHASECHK.TRANS64.TRYWAIT P0, [UR5+0x8], R4 ;  /* 0x00000804ff0075a7 */ /* 0x000e640008001105 */
[----:B-1----:R-:W-:Y:S05]  /*3800*/  @!P0 BRA `(.L_x_70) ;  /* 0x0000006c00008947 */ /* 0x002fea0003800000 */
.L_x_69:
[----:B------:R-:W2:Y:S01]  /*3810*/  LDS R6, [UR6+0x180] ;  /* 0x00018006ff067984 */ /* 0x000ea20008000800 */
[----:B-1----:R-:W-:Y:S02]  /*3820*/  HFMA2 R3, -RZ, RZ, 0, 5.9604644775390625e-08 ;  /* 0x00000001ff037431 */ /* 0x002fe400000001ff */
[----:B------:R-:W-:Y:S01]  /*3830*/  IMAD.MOV.U32 R4, RZ, RZ, 0xffff ;  /* 0x0000ffffff047424 */ /* 0x000fe200078e00ff */
[----:B------:R-:W-:Y:S01]  /*3840*/  UPRMT UR4, UR45, 0x654, UR7 ;  /* 0x000006542d047896 */ /* 0x000fe20008000007 */
[----:B--2---:R-:W-:-:S03]  /*3850*/  IMAD.SHL.U32 R5, R6, 0x20, RZ ;  /* 0x0000002006057824 */ /* 0x004fc600078e00ff */
[-C--:B------:R-:W-:Y:S02]  /*3860*/  SHF.L.U32 R4, R4, R6.reuse, RZ ;  /* 0x0000000604047219 */ /* 0x080fe400000006ff */
[----:B------:R-:W-:Y:S01]  /*3870*/  SHF.L.U32 R6, R3, R6, RZ ;  /* 0x0000000603067219 */ /* 0x000fe200000006ff */
[----:B------:R2:W-:Y:S04]  /*3880*/  STS [UR6+0x180], R5 ;  /* 0x00018005ff007988 */ /* 0x0005e80008000806 */
[----:B------:R2:W-:Y:S04]  /*3890*/  ATOMS.OR RZ, [UR5+0x14], R4 ;  /* 0x00001404ffff798c */ /* 0x0005e8000b000005 */
[----:B------:R2:W-:Y:S01]  /*38a0*/  ATOMS.OR RZ, [UR5+0x18], R6 ;  /* 0x00001806ffff798c */ /* 0x0005e2000b000005 */
[----:B------:R-:W-:Y:S03]  /*38b0*/  SYNCS.ARRIVE.TRANS64.RED.A1T0 RZ, [UR4], RZ ;  /* 0x000000ffffff79a7 */ /* 0x000fe60008100404 */
[----:B------:R2:W-:Y:S01]  /*38c0*/  ATOMS.XOR RZ, [UR5+0x10], R3 ;  /* 0x00001003ffff798c */ /* 0x0005e2000b800005 */
[----:B------:R-:W-:Y:S05]  /*38d0*/  BRA `(.L_x_67) ;  /* 0x0000000000107947 */ /* 0x000fea0003800000 */
.L_x_60:
[----:B------:R-:W-:Y:S02]  /*38e0*/  MOV R3, 0xffffffff ;  /* 0xffffffff00037802 */ /* 0x000fe40000000f00 */
[----:B------:R-:W-:-:S03]  /*38f0*/  MOV R4, 0x3920 ;  /* 0x0000392000047802 */ /* 0x000fc60000000f00 */
[----:B------:R1:W-:Y:S04]  /*3900*/  STS [UR6+0x180], R3 ;  /* 0x00018003ff007988 */ /* 0x0003e80008000806 */
[----:B-1---5:R-:W-:Y:S05]  /*3910*/  CALL.REL.NOINC `($__internal_1_$__cuda_sm10x_tcgen05_guardrail_trap_phase_invalid_during_alloc) ;  /* 0x0000007000d47944 */ /* 0x022fea0003c00000 */
.L_x_67:
[----:B------:R-:W-:Y:S05]  /*3920*/  WARPSYNC.ALL ;  /* 0x0000000000007948 */ /* 0x000fea0003800000 */
[----:B------:R-:W3:Y:S01]  /*3930*/  S2UR UR4, SR_CgaCtaId ;  /* 0x00000000000479c3 */ /* 0x000ee20000008800 */
[----:B------:R-:W-:Y:S01]  /*3940*/  UMOV UR26, 0x400 ;  /* 0x00000400001a7882 */ /* 0x000fe20000000000 */
[----:B------:R-:W-:-:S06]  /*3950*/  NOP ;  /* 0x0000000000007918 */ /* 0x000fcc0000000000 */
[----:B------:R-:W-:Y:S06]  /*3960*/  BAR.ARV 0x6, 0xa0 ;  /* 0x0182800000007b1d */ /* 0x000fec0000002000 */
[----:B------:R-:W4:Y:S01]  /*3970*/  LDCU UR6, c[0x0][0x38c] ;  /* 0x00007180ff0677ac */ /* 0x000f220008000800 */
[----:B------:R-:W-:Y:S01]  /*3980*/  LOP3.LUT R0, R0, 0xffff, RZ, 0xc0, !PT ;  /* 0x0000ffff00007812 */ /* 0x000fe200078ec0ff */
[----:B-1----:R-:W-:Y:S01]  /*3990*/  IMAD.MOV.U32 R9, RZ, RZ, 0x1 ;  /* 0x00000001ff097424 */ /* 0x002fe200078e00ff */
[----:B------:R-:W-:Y:S01]  /*39a0*/  LOP3.LUT R2, R2, 0xffff, RZ, 0xc0, !PT ;  /* 0x0000ffff02027812 */ /* 0x000fe200078ec0ff */
[----:B------:R-:W-:Y:S01]  /*39b0*/  IMAD.MOV.U32 R8, RZ, RZ, RZ ;  /* 0x000000ffff087224 */ /* 0x000fe200078e00ff */
[----:B------:R-:W-:Y:S01]  /*39c0*/  R2UR UR42, R0 ;  /* 0x00000000002a72ca */ /* 0x000fe200000e0000 */
[----:B------:R-:W-:Y:S01]  /*39d0*/  UMOV UR32, URZ ;  /* 0x000000ff00207c82 */ /* 0x000fe20008000000 */
[----:B------:R-:W-:Y:S01]  /*39e0*/  R2UR UR28, R2 ;  /* 0x00000000021c72ca */ /* 0x000fe200000e0000 */
[----:B------:R-:W-:Y:S01]  /*39f0*/  UMOV UR23, URZ ;  /* 0x000000ff00177c82 */ /* 0x000fe20008000000 */
[----:B------:R-:W-:Y:S01]  /*3a00*/  UMOV UR22, URZ ;  /* 0x000000ff00167c82 */ /* 0x000fe20008000000 */
[----:B---3--:R-:W-:-:S02]  /*3a10*/  ULEA UR26, UR4, UR26, 0x18 ;  /* 0x0000001a041a7291 */ /* 0x008fc4000f8ec0ff */
[----:B------:R-:W-:Y:S02]  /*3a20*/  UISETP.NE.AND UP3, UPT, UR46, URZ, UPT ;  /* 0x000000ff2e00728c */ /* 0x000fe4000bf65270 */
[----:B------:R-:W-:Y:S02]  /*3a30*/  UIADD3 UR5, UPT, UPT, UR26, 0x8400, URZ ;  /* 0x000084001a057890 */ /* 0x000fe4000fffe0ff */
[----:B------:R-:W-:Y:S02]  /*3a40*/  UIADD3 UR4, UPT, UPT, UR26, 0x28400, URZ ;  /* 0x000284001a047890 */ /* 0x000fe4000fffe0ff */
[----:B----4-:R-:W-:Y:S01]  /*3a50*/  UIADD3 UR6, UPT, UPT, UR6, 0x3f, URZ ;  /* 0x0000003f06067890 */ /* 0x010fe2000fffe0ff */
[----:B--2---:R-:W1:Y:S01]  /*3a60*/  LDS R3, [UR26+0x180] ;  /* 0x0001801aff037984 */ /* 0x004e620008000800 */
[----:B------:R-:W-:Y:S02]  /*3a70*/  USHF.R.U32.HI UR5, URZ, 0x4, UR5 ;  /* 0x00000004ff057899 */ /* 0x000fe40008011605 */
[----:B------:R-:W-:-:S02]  /*3a80*/  USHF.R.S32.HI UR33, URZ, 0x1f, UR6 ;  /* 0x0000001fff217899 */ /* 0x000fc40008011406 */
[----:B------:R-:W-:Y:S02]  /*3a90*/  USHF.R.U32.HI UR4, URZ, 0x4, UR4 ;  /* 0x00000004ff047899 */ /* 0x000fe40008011604 */
[----:B------:R-:W-:Y:S02]  /*3aa0*/  ULEA.HI UR33, UR33, UR6, URZ, 0x6 ;  /* 0x0000000621217291 */ /* 0x000fe4000f8f30ff */
[----:B------:R-:W-:Y:S02]  /*3ab0*/  ULOP3.LUT UR5, UR5, 0x3fff, URZ, 0xc0, !UPT ;  /* 0x00003fff05057892 */ /* 0x000fe4000f8ec0ff */
[----:B------:R-:W-:Y:S02]  /*3ac0*/  USHF.R.S32.HI UR33, URZ, 0x6, UR33 ;  /* 0x00000006ff217899 */ /* 0x000fe40008011421 */
[----:B------:R-:W-:Y:S02]  /*3ad0*/  ULOP3.LUT UR30, UR4, 0x3fff, URZ, 0xc0, !UPT ;  /* 0x00003fff041e7892 */ /* 0x000fe4000f8ec0ff */
[----:B------:R-:W-:Y:S01]  /*3ae0*/  UISETP.LT.AND UP0, UPT, UR33, 0x1, UPT ;  /* 0x000000012100788c */ /* 0x000fe2000bf01270 */
[----:B------:R-:W-:Y:S01]  /*3af0*/  UMOV UR40, 0x0 ;  /* 0x0000000000287882 */ /* 0x000fe20000000000 */
[----:B------:R-:W-:Y:S01]  /*3b00*/  UMOV UR41, 0x10200010 ;  /* 0x1020001000297882 */ /* 0x000fe20000000000 */
[----:B------:R-:W-:-:S02]  /*3b10*/  ULOP3.LUT UR29, UR5, 0x10000, URZ, 0xfc, !UPT ;  /* 0x00010000051d7892 */ /* 0x000fc4000f8efcff */
[----:B------:R-:W-:Y:S02]  /*3b20*/  ULOP3.LUT UR30, UR30, 0x10000, URZ, 0xfc, !UPT ;  /* 0x000100001e1e7892 */ /* 0x000fe4000f8efcff */
[----:B------:R-:W-:Y:S01]  /*3b30*/  USEL UR43, UR33, 0x1, !UP0 ;  /* 0x00000001212b7887 */ /* 0x000fe2000c000000 */
[----:B------:R-:W-:Y:S01]  /*3b40*/  UMOV UR38, 0x0 ;  /* 0x0000000000267882 */ /* 0x000fe20000000000 */
[----:B------:R-:W-:Y:S01]  /*3b50*/  UMOV UR39, 0x10200010 ;  /* 0x1020001000277882 */ /* 0x000fe20000000000 */
[----:B------:R-:W-:Y:S01]  /*3b60*/  UMOV UR36, 0x0 ;  /* 0x0000000000247882 */ /* 0x000fe20000000000 */
[----:B------:R-:W-:Y:S01]  /*3b70*/  UMOV UR37, 0x10200010 ;  /* 0x1020001000257882 */ /* 0x000fe20000000000 */
[----:B------:R-:W-:Y:S01]  /*3b80*/  UMOV UR34, 0x0 ;  /* 0x0000000000227882 */ /* 0x000fe20000000000 */
[----:B------:R-:W-:Y:S01]  /*3b90*/  UMOV UR35, 0x10200010 ;  /* 0x1020001000237882 */ /* 0x000fe20000000000 */
[----:B-1----:R-:W-:Y:S02]  /*3ba0*/  R2UR UR44, R3 ;  /* 0x00000000032c72ca */ /* 0x002fe400000e0000 */
[----:B------:R-:W-:-:S13]  /*3bb0*/  CS2R R2, SRZ ;  /* 0x0000000000027805 */ /* 0x000fda000001ff00 */
.L_x_78:
[C---:B------:R-:W-:Y:S02]  /*3bc0*/  LEA R0, R8.reuse, UR26, 0x3 ;  /* 0x0000001a08007c11 */ /* 0x040fe4000f8e18ff */
[----:B------:R-:W-:Y:S02]  /*3bd0*/  SHF.L.U32 R5, R3, 0x1f, RZ ;  /* 0x0000001f03057819 */ /* 0x000fe400000006ff */
[----:B------:R-:W-:Y:S02]  /*3be0*/  LEA R4, R8, UR26, 0x4 ;  /* 0x0000001a08047c11 */ /* 0x000fe4000f8e20ff */
[----:B------:R-:W1:Y:S02]  /*3bf0*/  SYNCS.PHASECHK.TRANS64.TRYWAIT P0, [R0+URZ+0xd0], R5 ;  /* 0x0000d005000075a7 */ /* 0x000e6400080011ff */
[----:B-1-3--:R-:W-:Y:S05]  /*3c00*/  @!P0 BRA `(.L_x_71) ;  /* 0x0000006800188947 */ /* 0x00afea0003800000 */
.L_x_179:
[----:B-1----:R-:W1:Y:S01]  /*3c10*/  LDS.128 R4, [R4+0x160] ;  /* 0x0001600004047984 */ /* 0x002e620000000c00 */
[----:B------:R-:W-:Y:S02]  /*3c20*/  VIADD R0, R0, 0xe0 ;  /* 0x000000e000007836 */ /* 0x000fe40000000000 */
[----:B------:R-:W-:Y:S01]  /*3c30*/  VIADD R8, R8, 0x1 ;  /* 0x0000000108087836 */ /* 0x000fe20000000000 */
[----:B------:R-:W-:Y:S01]  /*3c40*/  @!PT LDS RZ, [RZ] ;  /* 0x00000000fffff984 */ /* 0x000fe20000000800 */
[----:B------:R-:W-:Y:S01]  /*3c50*/  @!PT LDS RZ, [RZ] ;  /* 0x00000000fffff984 */ /* 0x000fe20000000800 */
[----:B------:R-:W-:Y:S01]  /*3c60*/  @!PT LDS RZ, [RZ] ;  /* 0x00000000fffff984 */ /* 0x000fe20000000800 */
[----:B------:R-:W-:Y:S01]  /*3c70*/  @!PT LDS RZ, [RZ] ;  /* 0x00000000fffff984 */ /* 0x000fe20000000800 */
[----:B------:R2:W-:Y:S06]  /*3c80*/  MEMBAR.ALL.CTA ;  /* 0x0000000000007992 */ /* 0x0005ec0000008000 */
[----:B--2---:R-:W2:Y:S01]  /*3c90*/  FENCE.VIEW.ASYNC.S ;  /* 0x00000000000073c6 */ /* 0x004ea20000000000 */
[----:B------:R-:W-:-:S04]  /*3ca0*/  PRMT R0, RZ, 0x654, R0 ;  /* 0x00000654ff007816 */ /* 0x000fc80000000000 */
[----:B--2---:R2:W-:Y:S01]  /*3cb0*/  SYNCS.ARRIVE.TRANS64.RED.A1T0 RZ, [R0+URZ], RZ ;  /* 0x000000ff00ff79a7 */ /* 0x0045e200081004ff */
[----:B-1----:R-:W-:Y:S01]  /*3cc0*/  LOP3.LUT P1, RZ, R6, 0x1, RZ, 0xc0, !PT ;  /* 0x0000000106ff7812 */ /* 0x002fe2000782c0ff */
[----:B--2---:R-:W-:-:S12]  /*3cd0*/  BRA.U UP3, `(.L_x_72) ;  /* 0x0000000503087547 */ /* 0x004fd8000b800000 */
[----:B------:R-:W1:Y:S01]  /*3ce0*/  LDCU UR4, c[0x0][0x38c] ;  /* 0x00007180ff0477ac */ /* 0x000e620008000800 */
[----:B------:R-:W-:Y:S02]  /*3cf0*/  PLOP3.LUT P2, PT, PT, PT, PT, 0x80, 0x8 ;  /* 0x000000000008781c */ /* 0x000fe40003f4f070 */
[----:B------:R-:W-:Y:S01]  /*3d00*/  SHF.L.U32 R5, R9, 0x1f, RZ ;  /* 0x0000001f09057819 */ /* 0x000fe200000006ff */
[----:B------:R-:W-:Y:S02]  /*3d10*/  ULEA UR31, UR32, UR26, 0x3 ;  /* 0x0000001a201f7291 */ /* 0x000fe4000f8e18ff */
[----:B------:R-:W-:Y:S02]  /*3d20*/  ULEA UR11, UR32, UR44, 0x7 ;  /* 0x0000002c200b7291 */ /* 0x000fe4000f8e38ff */
[----:B-1----:R-:W-:-:S06]  /*3d30*/  UISETP.GE.AND UP0, UPT, UR4, 0x1, UPT ;  /* 0x000000010400788c */ /* 0x002fcc000bf06270 */
[----:B------:R-:W-:-:S05]  /*3d40*/  PLOP3.LUT P0, PT, PT, PT, UP0, 0x80, 0x8 ;  /* 0x000000000008781c */ /* 0x000fca0003f0f008 */
[----:B------:R-:W-:-:S08]  /*3d50*/  @UP0 ULEA UR4, UR23, UR26, 0x3 ;  /* 0x0000001a17040291 */ /* 0x000fd0000f8e18ff */
[----:B------:R-:W-:-:S04]  /*3d60*/  @P0 SHF.L.U32 R0, R2, 0x1f, RZ ;  /* 0x0000001f02000819 */ /* 0x000fc800000006ff */
[----:B------:R1:W2:Y:S01]  /*3d70*/  @P0 SYNCS.PHASECHK.TRANS64.TRYWAIT P2, [UR4], R0 ;  /* 0x00000000ff0005a7 */ /* 0x0002a20008041104 */
[----:B------:R-:W3:Y:S02]  /*3d80*/  SYNCS.PHASECHK.TRANS64.TRYWAIT P0, [UR31+0x110], R5 ;  /* 0x00011005ff0075a7 */ /* 0x000ee4000800111f */
[----:B-123--:R-:W-:Y:S05]  /*3d90*/  @!P0 BRA `(.L_x_73) ;  /* 0x0000006400c88947 */ /* 0x00efea0003800000 */
.L_x_181:
[----:B------:R-:W-:Y:S01]  /*3da0*/  UMOV UR27, UR22 ;  /* 0x00000016001b7c82 */ /* 0x000fe20008000000 */
[----:B------:R-:W-:Y:S05]  /*3db0*/  BRA.U !UP0, `(.L_x_74) ;  /* 0x0000000108c07547 */ /* 0x000fea000b800000 */
[----:B------:R-:W-:Y:S02]  /*3dc0*/  UIADD3 UR27, UPT, UPT, UR43, UR22, URZ ;  /* 0x000000162b1b7290 */ /* 0x000fe4000fffe0ff */
[----:B------:R-:W-:Y:S01]  /*3dd0*/  UPLOP3.LUT UP2, UPT, UPT, UPT, UPT, 0x40, 0x4 ;  /* 0x000000000004789c */ /* 0x000fe20003f4e870 */
[----:B------:R-:W-:Y:S01]  /*3de0*/  UMOV UR24, UR33 ;  /* 0x0000002100187c82 */ /* 0x000fe20008000000 */
[----:B------:R-:W-:-:S09]  /*3df0*/  UMOV UR10, UR23 ;  /* 0x00000017000a7c82 */ /* 0x000fd20008000000 */
.L_x_77:
[----:B--2---:R-:W-:Y:S01]  /*3e00*/  ULEA UR5, UR10, UR26, 0x3 ;  /* 0x0000001a0a057291 */ /* 0x004fe2000f8e18ff */
[----:B---3--:R-:W-:Y:S11]  /*3e10*/  @P2 BRA `(.L_x_75) ;  /* 0x00000000000c2947 */ /* 0x008ff60003800000 */
[----:B-1----:R-:W-:Y:S04]  /*3e20*/  SHF.L.U32 R5, R2, 0x1f, RZ ;  /* 0x0000001f02057819 */ /* 0x002fe800000006ff */
[----:B------:R-:W1:Y:S02]  /*3e30*/  SYNCS.PHASECHK.TRANS64.TRYWAIT P0, [UR5], R5 ;  /* 0x00000005ff0075a7 */ /* 0x000e640008001105 */
[----:B-1----:R-:W-:Y:S05]  /*3e40*/  @!P0 BRA `(.L_x_76) ;  /* 0x0000006400b48947 */ /* 0x002fea0003800000 */
.L_x_75:
[----:B------:R-:W-:Y:S01]  /*3e50*/  UISETP.NE.AND UP0, UPT, UR24, 0x1, UPT ;  /* 0x000000011800788c */ /* 0x000fe2000bf05270 */
[----:B------:R-:W-:Y:S01]  /*3e60*/  PLOP3.LUT P2, PT, PT, PT, PT, 0x80, 0x8 ;  /* 0x000000000008781c */ /* 0x000fe20003f4f070 */
[----:B------:R-:W-:Y:S02]  /*3e70*/  UIADD3 UR4, UPT, UPT, UR10, 0x1, URZ ;  /* 0x000000010a047890 */ /* 0x000fe4000fffe0ff */
[----:B------:R-:W-:Y:S02]  /*3e80*/  UIADD3 UR25, UPT, UPT, UR5, 0x40, URZ ;  /* 0x0000004005197890 */ /* 0x000fe4000fffe0ff */
[----:B------:R-:W-:Y:S01]  /*3e90*/  UISETP.NE.AND UP1, UPT, UR4, 0x8, UPT ;  /* 0x000000080400788c */ /* 0x000fe2000bf25270 */
[----:B------:R-:W-:Y:S01]  /*3ea0*/  PLOP3.LUT P0, PT, PT, PT, UP0, 0x80, 0x8 ;  /* 0x000000000008781c */ /* 0x000fe20003f0f008 */
[----:B------:R-:W-:Y:S02]  /*3eb0*/  UIADD3 UR22, UPT, UPT, UR22, 0x1, URZ ;  /* 0x0000000116167890 */ /* 0x000fe4000fffe0ff */
[----:B------:R-:W-:Y:S02]  /*3ec0*/  USEL UR6, URZ, 0x1, UP1 ;  /* 0x00000001ff067887 */ /* 0x000fe40008800000 */
[----:B------:R-:W-:Y:S02]  /*3ed0*/  USEL UR23, UR4, URZ, UP1 ;  /* 0x000000ff04177287 */ /* 0x000fe40008800000 */
[----:B------:R-:W-:Y:S02]  /*3ee0*/  UIADD3 UR24, UPT, UPT, UR24, -0x1, URZ ;  /* 0xffffffff18187890 */ /* 0x000fe4000fffe0ff */
[----:B------:R-:W-:Y:S01]  /*3ef0*/  @UP0 ULEA UR4, UR23, UR26, 0x3 ;  /* 0x0000001a17040291 */ /* 0x000fe2000f8e18ff */
[----:B------:R-:W-:Y:S01]  /*3f00*/  LOP3.LUT R2, R2, UR6, RZ, 0x3c, !PT ;  /* 0x0000000602027c12 */ /* 0x000fe2000f8e3cff */
[----:B------:R-:W-:Y:S02]  /*3f10*/  ULEA UR6, UR10, UR30, 0x9 ;  /* 0x0000001e0a067291 */ /* 0x000fe4000f8e48ff */
[----:B------:R-:W-:Y:S01]  /*3f20*/  UISETP.NE.AND UP0, UPT, UR22, UR27, UPT ;  /* 0x0000001b1600728c */ /* 0x000fe2000bf05270 */
[----:B-1----:R-:W-:Y:S01]  /*3f30*/  @P0 SHF.L.U32 R0, R2, 0x1f, RZ ;  /* 0x0000001f02000819 */ /* 0x002fe200000006ff */
[----:B------:R-:W-:Y:S02]  /*3f40*/  UIADD3 UR20, UPT, UPT, UR6, 0x2, URZ ;  /* 0x0000000206147890 */ /* 0x000fe4000fffe0ff */
[----:B------:R-:W-:Y:S01]  /*3f50*/  UIADD3 UR16, UPT, UPT, UR6, 0x4, URZ ;  /* 0x0000000406107890 */ /* 0x000fe2000fffe0ff */
[----:B------:R2:W3:Y:S01]  /*3f60*/  @P0 SYNCS.PHASECHK.TRANS64.TRYWAIT P2, [UR4], R0 ;  /* 0x00000000ff0005a7 */ /* 0x0004e20008041104 */
[----:B------:R-:W-:Y:S02]  /*3f70*/  ULEA UR4, UR10, UR29, 0xa ;  /* 0x0000001d0a047291 */ /* 0x000fe4000f8e50ff */
[----:B------:R-:W-:Y:S02]  /*3f80*/  UIADD3 UR12, UPT, UPT, UR6, 0x6, URZ ;  /* 0x00000006060c7890 */ /* 0x000fe4000fffe0ff */
[----:B------:R-:W-:Y:S02]  /*3f90*/  UIADD3 UR18, UPT, UPT, UR4, 0x2, URZ ;  /* 0x0000000204127890 */ /* 0x000fe4000fffe0ff */
[----:B------:R-:W-:Y:S02]  /*3fa0*/  UIADD3 UR14, UPT, UPT, UR4, 0x4, URZ ;  /* 0x00000004040e7890 */ /* 0x000fe4000fffe0ff */
[----:B------:R-:W-:Y:S01]  /*3fb0*/  UIADD3 UR8, UPT, UPT, UR4, 0x6, URZ ;  /* 0x0000000604087890 */ /* 0x000fe2000fffe0ff */
[----:B------:R-:W-:Y:S01]  /*3fc0*/  UMOV UR7, 0x40004040 ;  /* 0x4000404000077882 */ /* 0x000fe20000000000 */
[----:B------:R-:W-:Y:S01]  /*3fd0*/  UMOV UR5, 0x40004040 ;  /* 0x4000404000057882 */ /* 0x000fe20000000000 */
[----:B------:R-:W-:Y:S01]  /*3fe0*/  UMOV UR21, 0x40004040 ;  /* 0x4000404000157882 */ /* 0x000fe20000000000 */
[----:B------:R2:W-:Y:S01]  /*3ff0*/  UTCHMMA.2CTA gdesc[UR4], gdesc[UR6], tmem[UR11], tmem[UR40], idesc[UR41], UP2 ;  /* 0x00ff2806040075ea */ /* 0x0005e2000920000b */
[----:B------:R-:W-:Y:S01]  /*4000*/  UPLOP3.LUT UP2, UPT, UPT, UPT, UPT, 0x80, 0x8 ;  /* 0x000000000008789c */ /* 0x000fe20003f4f070 */
[----:B------:R-:W-:Y:S01]  /*4010*/  UMOV UR19, 0x40004040 ;  /* 0x4000404000137882 */ /* 0x000fe20000000000 */
[----:B------:R-:W-:Y:S01]  /*4020*/  UMOV UR17, 0x40004040 ;  /* 0x4000404000117882 */ /* 0x000fe20000000000 */
[----:B------:R2:W-:Y:S01]  /*4030*/  UTCHMMA.2CTA gdesc[UR18], gdesc[UR20], tmem[UR11], tmem[UR38], idesc[UR39], UPT ;  /* 0x00ff2614120075ea */ /* 0x0005e2000ba0000b */
[----:B------:R-:W-:Y:S01]  /*4040*/  UMOV UR15, 0x40004040 ;  /* 0x40004040000f7882 */ /* 0x000fe20000000000 */
[----:B------:R-:W-:Y:S01]  /*4050*/  UMOV UR13, 0x40004040 ;  /* 0x40004040000d7882 */ /* 0x000fe20000000000 */
[----:B------:R-:W-:Y:S01]  /*4060*/  UMOV UR9, 0x40004040 ;  /* 0x4000404000097882 */ /* 0x000fe20000000000 */
[----:B------:R2:W-:Y:S01]  /*4070*/  UTCHMMA.2CTA gdesc[UR14], gdesc[UR16], tmem[UR11], tmem[UR36], idesc[UR37], UPT ;  /* 0x00ff24100e0075ea */ /* 0x0005e2000ba0000b */
[----:B------:R2:W-:Y:S01]  /*4080*/  UTCHMMA.2CTA gdesc[UR8], gdesc[UR12], tmem[UR11], tmem[UR34], idesc[UR35], UPT ;  /* 0x00ff220c080075ea */ /* 0x0005e2000ba0000b */
[----:B------:R2:W-:Y:S01]  /*4090*/  UTCBAR.2CTA.MULTICAST [UR25], URZ, UR28 ;  /* 0x000000ff190073e9 */ /* 0x0005e2000820081c */
[----:B------:R-:W-:Y:S01]  /*40a0*/  UMOV UR10, UR23 ;  /* 0x00000017000a7c82 */ /* 0x000fe20008000000 */
[----:B------:R-:W-:Y:S05]  /*40b0*/  BRA.U UP0, `(.L_x_77) ;  /* 0xfffffffd00507547 */ /* 0x000fea000b83ffff */
.L_x_74:
[----:B--2---:R-:W-:Y:S01]  /*40c0*/  UIADD3 UR4, UPT, UPT, UR31, 0xf0, URZ ;  /* 0x000000f01f047890 */ /* 0x004fe2000fffe0ff */
[----:B------:R-:W-:-:S08]  /*40d0*/  UMOV UR22, UR27 ;  /* 0x0000001b00167c82 */ /* 0x000fd00008000000 */
[----:B------:R2:W-:Y:S01]  /*40e0*/  UTCBAR.2CTA.MULTICAST [UR4], URZ, UR42 ;  /* 0x000000ff040073e9 */ /* 0x0005e2000820082a */
[----:B------:R-:W-:Y:S02]  /*40f0*/  NOP ;  /* 0x0000000000007918 */ /* 0x000fe40000000000 */
.L_x_72:
[----:B--2---:R-:W-:Y:S01]  /*4100*/  UIADD3 UR4, UPT, UPT, UR32, 0x1, URZ ;  /* 0x0000000120047890 */ /* 0x004fe2000fffe0ff */
[----:B------:R-:W-:-:S03]  /*4110*/  ISETP.NE.AND P0, PT, R8, 0x2, PT ;  /* 0x000000020800780c */ /* 0x000fc60003f05270 */
[----:B------:R-:W-:Y:S01]  /*4120*/  UISETP.NE.AND UP0, UPT, UR4, 0x4, UPT ;  /* 0x000000040400788c */ /* 0x000fe2000bf05270 */
[----:B-1----:R-:W-:Y:S02]  /*4130*/  SEL R0, RZ, 0x1, P0 ;  /* 0x00000001ff007807 */ /* 0x002fe40000000000 */
[----:B------:R-:W-:Y:S01]  /*4140*/  SEL R8, R8, RZ, P0 ;  /* 0x000000ff08087207 */ /* 0x000fe20000000000 */
[----:B------:R-:W-:Y:S01]  /*4150*/  USEL UR5, URZ, 0x1, UP0 ;  /* 0x00000001ff057887 */ /* 0x000fe20008000000 */
[----:B------:R-:W-:Y:S01]  /*4160*/  LOP3.LUT R3, R3, R0, RZ, 0x3c, !PT ;  /* 0x0000000003037212 */ /* 0x000fe200078e3cff */
[----:B------:R-:W-:-:S04]  /*4170*/  USEL UR32, UR4, URZ, UP0 ;  /* 0x000000ff04207287 */ /* 0x000fc80008000000 */
[----:B------:R-:W-:Y:S01]  /*4180*/  LOP3.LUT R9, R9, UR5, RZ, 0x3c, !PT ;  /* 0x0000000509097c12 */ /* 0x000fe2000f8e3cff */
[----:B------:R-:W-:Y:S07]  /*4190*/  @P1 BRA `(.L_x_78) ;  /* 0xfffffff800881947 */ /* 0x000fee000383ffff */
[----:B------:R-:W1:Y:S01]  /*41a0*/  S2UR UR8, SR_CgaCtaId ;  /* 0x00000000000879c3 */ /* 0x000e620000008800 */
[----:B------:R-:W-:Y:S01]  /*41b0*/  ELECT P0, URZ, PT ;  /* 0x0000000000ff782f */ /* 0x000fe20003800000 */
[----:B------:R-:W-:Y:S01]  /*41c0*/  HFMA2 R0, -RZ, RZ, 0, 5.9604644775390625e-08 ;  /* 0x00000001ff007431 */ /* 0x000fe200000001ff */
[----:B------:R-:W-:-:S05]  /*41d0*/  UMOV UR4, 0x40 ;  /* 0x0000004000047882 */ /* 0x000fca0000000000 */
[----:B------:R-:W-:Y:S01]  /*41e0*/  UVIRTCOUNT.DEALLOC.SMPOOL 0x80 ;  /* 0x000000800000784c */ /* 0x000fe20000000000 */
[----:B------:R-:W-:Y:S02]  /*41f0*/  UISETP.NE.AND UP1, UPT, UR46, URZ, UPT ;  /* 0x000000ff2e00728c */ /* 0x000fe4000bf25270 */
[----:B-1----:R-:W-:-:S09]  /*4200*/  ULEA UR8, UR8, UR4, 0x18 ;  /* 0x0000000408087291 */ /* 0x002fd2000f8ec0ff */
[----:B------:R1:W-:Y:S01]  /*4210*/  @P0 STS.U8 [UR8+0x1c], R0 ;  /* 0x00001c00ff000988 */ /* 0x0003e20008000008 */
[----:B------:R-:W-:Y:S05]  /*4220*/  BRA.U UP1, `(.L_x_79) ;  /* 0x0000000101a07547 */ /* 0x000fea000b800000 */
[----:B------:R-:W-:Y:S01]  /*4230*/  UIADD3 UR7, UPT, UPT, UR26, 0x110, URZ ;  /* 0x000001101a077890 */ /* 0x000fe2000fffe0ff */
[----:B------:R-:W-:-:S03]  /*4240*/  SHF.L.U32 R3, R9, 0x1f, RZ ;  /* 0x0000001f09037819 */ /* 0x000fc600000006ff */
[----:B------:R-:W-:-:S09]  /*4250*/  ULEA UR4, UR32, UR7, 0x3 ;  /* 0x0000000720047291 */ /* 0x000fd2000f8e18ff */
[----:B------:R-:W2:Y:S02]  /*4260*/  SYNCS.PHASECHK.TRANS64.TRYWAIT P0, [UR4], R3 ;  /* 0x00000003ff0075a7 */ /* 0x000ea40008001104 */
[----:B--2---:R-:W-:Y:S05]  /*4270*/  @!P0 BRA `(.L_x_80) ;  /* 0x0000006000c08947 */ /* 0x004fea0003800000 */
.L_x_184:
        /* <DEDUP_REMOVED lines=9> */
.L_x_186:
        /* <DEDUP_REMOVED lines=9> */
.L_x_188:
[----:B------:R-:W-:-:S04]  /*43a0*/  UIADD3 UR4, UPT, UPT, UR4, 0x1, URZ ;  /* 0x0000000104047890 */ /* 0x000fc8000fffe0ff */
[----:B------:R-:W-:-:S04]  /*43b0*/  UISETP.NE.AND UP0, UPT, UR4, 0x4, UPT ;  /* 0x000000040400788c */ /* 0x000fc8000bf05270 */
[----:B------:R-:W-:Y:S02]  /*43c0*/  USEL UR5, URZ, 0x1, UP0 ;  /* 0x00000001ff057887 */ /* 0x000fe40008000000 */
[----:B------:R-:W-:-:S04]  /*43d0*/  USEL UR4, UR4, URZ, UP0 ;  /* 0x000000ff04047287 */ /* 0x000fc80008000000 */
[----:B------:R-:W-:Y:S01]  /*43e0*/  ULEA UR4, UR4, UR7, 0x3 ;  /* 0x0000000704047291 */ /* 0x000fe2000f8e18ff */
[----:B-1----:R-:W-:-:S04]  /*43f0*/  LOP3.LUT R3, R2, UR5, RZ, 0x3c, !PT ;  /* 0x0000000502037c12 */ /* 0x002fc8000f8e3cff */
[----:B------:R-:W-:Y:S01]  /*4400*/  SHF.L.U32 R3, R3, 0x1f, RZ ;  /* 0x0000001f03037819 */ /* 0x000fe200000006ff */
[----:B------:R-:W-:-:S04]  /*4410*/  IMAD.U32 R0, RZ, RZ, UR4 ;  /* 0x00000004ff007e24 */ /* 0x000fc8000f8e00ff */
[----:B------:R1:W2:Y:S03]  /*4420*/  SYNCS.PHASECHK.TRANS64.TRYWAIT P0, [R0+URZ], R3 ;  /* 0x00000003000075a7 */ /* 0x0002a600080011ff */
[----:B--2---:R-:W-:Y:S05]  /*4430*/  @!P0 NANOSLEEP.SYNCS 0x989680 ;  /* 0x009896800000895d */ /* 0x004fea0003900000 */
[----:B------:R-:W2:Y:S02]  /*4440*/  @!P0 SYNCS.PHASECHK.TRANS64 P0, [R0+URZ], R3 ;  /* 0x00000003000085a7 */ /* 0x000ea400080010ff */
[----:B--2---:R-:W-:Y:S05]  /*4450*/  @P0 BRA `(.L_x_83) ;  /* 0x0000000000200947 */ /* 0x004fea0003800000 */
.L_x_84:
[----:B--2---:R2:W4:Y:S02]  /*4460*/  SYNCS.PHASECHK.TRANS64.TRYWAIT P0, [R0+URZ], R3 ;  /* 0x00000003000075a7 */ /* 0x00452400080011ff */
[----:B----4-:R-:W-:Y:S05]  /*4470*/  @!P0 NANOSLEEP.SYNCS 0x989680 ;  /* 0x009896800000895d */ /* 0x010fea0003900000 */
[----:B------:R-:W4:Y:S02]  /*4480*/  @!P0 SYNCS.PHASECHK.TRANS64 P0, [R0+URZ], R3 ;  /* 0x00000003000085a7 */ /* 0x000f2400080010ff */
[----:B----4-:R-:W-:Y:S05]  /*4490*/  @!P0 BRA `(.L_x_84) ;  /* 0xfffffffc00f08947 */ /* 0x010fea000383ffff */
[----:B------:R-:W-:Y:S05]  /*44a0*/  BRA `(.L_x_83) ;  /* 0x00000000000c7947 */ /* 0x000fea0003800000 */
.L_x_79:
[----:B------:R-:W-:-:S04]  /*44b0*/  UIADD3 UR4, UPT, UPT, UR26, 0x150, URZ ;  /* 0x000001501a047890 */ /* 0x000fc8000fffe0ff */
[----:B------:R-:W-:-:S09]  /*44c0*/  UPRMT UR4, UR45, 0x654, UR4 ;  /* 0x000006542d047896 */ /* 0x000fd20008000004 */
[----:B------:R-:W-:Y:S03]  /*44d0*/  SYNCS.ARRIVE.TRANS64.RED.A1T0 RZ, [UR4], RZ ;  /* 0x000000ffffff79a7 */ /* 0x000fe60008100404 */
.L_x_83:
[----:B-12---:R-:W-:Y:S01]  /*44e0*/  SHF.L.U32 R3, RZ, 0x1f, RZ ;  /* 0x0000001fff037819 */ /* 0x006fe200000006ff */
[----:B------:R-:W-:Y:S01]  /*44f0*/  UIADD3 UR4, UPT, UPT, UR26, 0x150, URZ ;  /* 0x000001501a047890 */ /* 0x000fe2000fffe0ff */
[----:B------:R-:W-:Y:S02]  /*4500*/  PLOP3.LUT P0, PT, PT, PT, UP1, 0x80, 0x8 ;  /* 0x000000000008781c */ /* 0x000fe40003f0f018 */
[----:B------:R-:W1:Y:S02]  /*4510*/  SYNCS.PHASECHK.TRANS64.TRYWAIT P1, [UR26+0x150], R3 ;  /* 0x00015003ff0075a7 */ /* 0x000e64000802111a */
[----:B-1----:R-:W-:Y:S09]  /*4520*/  @!P1 BRA `(.L_x_85) ;  /* 0x00000060005c9947 */ /* 0x002ff20003800000 */
.L_x_190:
[----:B------:R-:W-:Y:S01]  /*4530*/  @!UP1 UPRMT UR4, UR45, 0x654, UR4 ;  /* 0x000006542d049896 */ /* 0x000fe20008000004 */
[----:B------:R-:W-:Y:S01]  /*4540*/  UMOV UR5, 0xffff ;  /* 0x0000ffff00057882 */ /* 0x000fe20000000000 */
[----:B------:R-:W-:-:S07]  /*4550*/  UMOV UR6, 0x1 ;  /* 0x0000000100067882 */ /* 0x000fce0000000000 */
[----:B------:R-:W-:Y:S01]  /*4560*/  @!P0 SYNCS.ARRIVE.TRANS64.RED.A1T0 RZ, [UR4], RZ ;  /* 0x000000ffffff89a7 */ /* 0x000fe20008100404 */
[----:B------:R-:W-:Y:S01]  /*4570*/  NOP ;  /* 0x0000000000007918 */ /* 0x000fe20000000000 */
[----:B-1----:R-:W1:Y:S01]  /*4580*/  LDS R0, [UR8+0x14] ;  /* 0x00001408ff007984 */ /* 0x002e620008000800 */
[----:B------:R-:W-:-:S04]  /*4590*/  ULOP3.LUT UR4, UR44, 0xffff, URZ, 0xc0, !UPT ;  /* 0x0000ffff2c047892 */ /* 0x000fc8000f8ec0ff */
[----:B------:R-:W-:-:S04]  /*45a0*/  USHF.R.U32.HI UR4, URZ, 0x5, UR4 ;  /* 0x00000005ff047899 */ /* 0x000fc80008011604 */
[----:B------:R-:W-:Y:S02]  /*45b0*/  USHF.L.U32 UR5, UR5, UR4, URZ ;  /* 0x0000000405057299 */ /* 0x000fe400080006ff */
[----:B------:R-:W-:-:S04]  /*45c0*/  USHF.L.U32 UR4, UR6, UR4, URZ ;  /* 0x0000000406047299 */ /* 0x000fc800080006ff */
[----:B-1----:R-:W-:-:S04]  /*45d0*/  LOP3.LUT R0, R0, UR5, RZ, 0xc0, !PT ;  /* 0x0000000500007c12 */ /* 0x002fc8000f8ec0ff */
[----:B------:R-:W-:-:S13]  /*45e0*/  ISETP.NE.AND P0, PT, R0, UR5, PT ;  /* 0x0000000500007c0c */ /* 0x000fda000bf05270 */
[----:B------:R-:W-:Y:S05]  /*45f0*/  @P0 BRA `(.L_x_86) ;  /* 0x0000000000580947 */ /* 0x000fea0003800000 */
[----:B------:R-:W1:Y:S02]  /*4600*/  LDS R0, [UR8+0x18] ;  /* 0x00001808ff007984 */ /* 0x000e640008000800 */
[----:B-1----:R-:W-:-:S04]  /*4610*/  LOP3.LUT R0, R0, UR4, RZ, 0xc0, !PT ;  /* 0x0000000400007c12 */ /* 0x002fc8000f8ec0ff */
[----:B------:R-:W-:-:S13]  /*4620*/  ISETP.NE.AND P0, PT, R0, UR4, PT ;  /* 0x0000000400007c0c */ /* 0x000fda000bf05270 */
[----:B------:R-:W-:Y:S05]  /*4630*/  @P0 BRA `(.L_x_87) ;  /* 0x00000000003c0947 */ /* 0x000fea0003800000 */
[----:B------:R-:W1:Y:S01]  /*4640*/  S2R R2, SR_LANEID ;  /* 0x0000000000027919 */ /* 0x000e620000000000 */
[----:B------:R-:W-:Y:S01]  /*4650*/  ULOP3.LUT UR5, URZ, UR5, URZ, 0x33, !UPT ;  /* 0x00000005ff057292 */ /* 0x000fe2000f8e33ff */
[----:B------:R-:W-:Y:S01]  /*4660*/  LOP3.LUT R4, RZ, UR4, RZ, 0x33, !PT ;  /* 0x00000004ff047c12 */ /* 0x000fe2000f8e33ff */
[----:B------:R-:W-:Y:S02]  /*4670*/  VOTEU.ANY UR4, UPT, PT ;  /* 0x0000000000047886 */ /* 0x000fe400038e0100 */
[----:B------:R-:W-:Y:S01]  /*4680*/  UFLO.U32 UR4, UR4 ;  /* 0x00000004000472bd */ /* 0x000fe200080e0000 */
[----:B------:R-:W2:Y:S01]  /*4690*/  REDUX UR6, R4 ;  /* 0x00000000040673c4 */ /* 0x000ea20000000000 */
[----:B------:R-:W-:-:S06]  /*46a0*/  IMAD.U32 R0, RZ, RZ, UR5 ;  /* 0x00000005ff007e24 */ /* 0x000fcc000f8e00ff */
[----:B------:R4:W-:Y:S01]  /*46b0*/  UTCATOMSWS.AND URZ, UR5 ;  /* 0x0000000500ff79e3 */ /* 0x0009e20008000000 */
[----:B------:R-:W3:Y:S01]  /*46c0*/  REDUX UR7, R0 ;  /* 0x00000000000773c4 */ /* 0x000ee20000000000 */
[----:B-1----:R-:W-:Y:S01]  /*46d0*/  ISETP.EQ.U32.AND P0, PT, R2, UR4, PT ;  /* 0x0000000402007c0c */ /* 0x002fe2000bf02070 */
[----:B--2---:R-:W-:Y:S01]  /*46e0*/  IMAD.U32 R2, RZ, RZ, UR6 ;  /* 0x00000006ff027e24 */ /* 0x004fe2000f8e00ff */
[----:B---3--:R-:W-:-:S11]  /*46f0*/  MOV R3, UR7 ;  /* 0x0000000700037c02 */ /* 0x008fd60008000f00 */
[----:B------:R4:W-:Y:S04]  /*4700*/  @P0 ATOMS.AND RZ, [UR8+0x14], R3 ;  /* 0x00001403ffff098c */ /* 0x0009e8000a800008 */
[----:B------:R4:W-:Y:S01]  /*4710*/  @P0 ATOMS.AND RZ, [UR8+0x18], R2 ;  /* 0x00001802ffff098c */ /* 0x0009e2000a800008 */
[----:B------:R-:W-:Y:S05]  /*4720*/  BRA `(.L_x_88) ;  /* 0x0000000000147947 */ /* 0x000fea0003800000 */
.L_x_87:
[----:B------:R-:W-:Y:S02]  /*4730*/  MOV R2, 0x4750 ;  /* 0x0000475000027802 */ /* 0x000fe40000000f00 */
[----:B---3-5:R-:W-:Y:S05]  /*4740*/  CALL.REL.NOINC `($__internal_0_$__cuda_sm10x_tcgen05_guardrail_trap_col_being_dealloced_not_returned_by_alloc) ;  /* 0x00000064003c7944 */ /* 0x028fea0003c00000 */
[----:B------:R-:W-:Y:S05]  /*4750*/  BRA `(.L_x_88) ;  /* 0x0000000000087947 */ /* 0x000fea0003800000 */
.L_x_86:
[----:B------:R-:W-:Y:S02]  /*4760*/  MOV R2, 0x4780 ;  /* 0x0000478000027802 */ /* 0x000fe40000000f00 */
[----:B---3-5:R-:W-:Y:S05]  /*4770*/  CALL.REL.NOINC `($__internal_2_$__cuda_sm10x_tcgen05_guardrail_trap_unallocated_columns_being_dealloced) ;  /* 0x0000006400487944 */ /* 0x028fea0003c00000 */
.L_x_88:
[----:B------:R-:W-:Y:S01]  /*4780*/  NOP ;  /* 0x0000000000007918 */ /* 0x000fe20000000000 */
[----:B----4-:R-:W-:Y:S05]  /*4790*/  EXIT ;  /* 0x000000000000794d */ /* 0x010fea0003800000 */
.L_x_59:
[----:B------:R-:W-:-:S09]  /*47a0*/  UISETP.NE.OR UP0, UPT, UR13, 0x3, !UP3 ;  /* 0x000000030d00788c */ /* 0x000fd2000df05670 */
[----:B------:R-:W-:Y:S05]  /*47b0*/  BRA.U UP0, `(.L_x_89) ;  /* 0x00000011005c7547 */ /* 0x000fea000b800000 */
[----:B------:R-:W1:Y:S01]  /*47c0*/  S2UR UR10, SR_CgaCtaId ;  /* 0x00000000000a79c3 */ /* 0x000e620000008800 */
[----:B------:R-:W2:Y:S01]  /*47d0*/  LDCU UR31, c[0x0][0x370] ;  /* 0x00006e00ff1f77ac */ /* 0x000ea20008000800 */
[----:B------:R-:W-:Y:S02]  /*47e0*/  HFMA2 R13, -RZ, RZ, 0, 0 ;  /* 0x00000000ff0d7431 */ /* 0x000fe400000001ff */
[----:B------:R-:W-:Y:S01]  /*47f0*/  IMAD.MOV.U32 R15, RZ, RZ, 0x1 ;  /* 0x00000001ff0f7424 */ /* 0x000fe200078e00ff */
[----:B------:R-:W-:Y:S01]  /*4800*/  MOV R7, 0x2000 ;  /* 0x0000200000077802 */ /* 0x000fe20000000f00 */
[----:B------:R-:W2:Y:S01]  /*4810*/  LDCU.128 UR44, c[0x0][0xb10] ;  /* 0x00016200ff2c77ac */ /* 0x000ea20008000c00 */
[----:B------:R-:W-:Y:S01]  /*4820*/  IMAD.MOV.U32 R14, RZ, RZ, RZ ;  /* 0x000000ffff0e7224 */ /* 0x000fe200078e00ff */
[----:B------:R-:W3:Y:S01]  /*4830*/  LDC.64 R16, c[0x0][0x348] ;  /* 0x0000d200ff107b82 */ /* 0x000ee20000000a00 */
[----:B------:R-:W4:Y:S01]  /*4840*/  LDCU UR30, c[0x0][0x374] ;  /* 0x00006e80ff1e77ac */ /* 0x000f220008000800 */
[----:B------:R-:W1:Y:S06]  /*4850*/  LDCU UR15, c[0x0][0xb0c] ;  /* 0x00016180ff0f77ac */ /* 0x000e6c0008000800 */
[----:B------:R-:W3:Y:S01]  /*4860*/  LDC.64 R2, c[0x0][0x888] ;  /* 0x00022200ff027b82 */ /* 0x000ee20000000a00 */
[----:B------:R-:W3:Y:S01]  /*4870*/  LDCU UR49, c[0x0][0xb20] ;  /* 0x00016400ff3177ac */ /* 0x000ee20008000800 */
[----:B------:R-:W3:Y:S06]  /*4880*/  LDCU UR4, c[0x0][0xb30] ;  /* 0x00016600ff0477ac */ /* 0x000eec0008000800 */
[----:B------:R-:W3:Y:S01]  /*4890*/  LDC.64 R4, c[0x0][0x890] ;  /* 0x00022400ff047b82 */ /* 0x000ee20000000a00 */
[----:B------:R-:W-:Y:S01]  /*48a0*/  UMOV UR21, 0x400 ;  /* 0x0000040000157882 */ /* 0x000fe20000000000 */
[----:B--2---:R-:W-:-:S02]  /*48b0*/  UIMAD.WIDE.U32 UR6, UR31, UR44, URZ ;  /* 0x0000002c1f0672a5 */ /* 0x004fc4000f8e00ff */
[----:B----4-:R-:W-:Y:S02]  /*48c0*/  UIMAD.WIDE.U32 UR8, UR30, UR47, URZ ;  /* 0x0000002f1e0872a5 */ /* 0x010fe4000f8e00ff */
[----:B-1----:R-:W-:Y:S02]  /*48d0*/  ULEA UR21, UR10, UR21, 0x18 ;  /* 0x000000150a157291 */ /* 0x002fe4000f8ec0ff */
[----:B------:R-:W-:Y:S02]  /*48e0*/  UPLOP3.LUT UP3, UPT, UPT, UPT, UPT, 0x40, 0x4 ;  /* 0x000000000004789c */ /* 0x000fe40003f6e870 */
[----:B------:R-:W-:Y:S02]  /*48f0*/  UIADD3 UR37, UPT, UPT, UR21, 0x98, URZ ;  /* 0x0000009815257890 */ /* 0x000fe4000fffe0ff */
[----:B------:R-:W-:Y:S02]  /*4900*/  UIADD3 UR33, UPT, UPT, UR21, 0x80, URZ ;  /* 0x0000008015217890 */ /* 0x000fe4000fffe0ff */
[----:B------:R-:W-:-:S02]  /*4910*/  UIADD3 UR25, UPT, UPT, UR21, 0x88, URZ ;  /* 0x0000008815197890 */ /* 0x000fc4000fffe0ff */
[----:B------:R-:W-:Y:S01]  /*4920*/  UIADD3 UR17, UPT, UPT, UR21, 0x90, URZ ;  /* 0x0000009015117890 */ /* 0x000fe2000fffe0ff */
[----:B------:R-:W-:Y:S01]  /*4930*/  UMOV UR6, UR7 ;  /* 0x0000000700067c82 */ /* 0x000fe20008000000 */
[----:B------:R-:W-:Y:S01]  /*4940*/  UMOV UR41, UR9 ;  /* 0x0000000900297c82 */ /* 0x000fe20008000000 */
[----:B------:R-:W-:Y:S02]  /*4950*/  UISETP.GE.AND UP0, UPT, UR42, 0x1, UPT ;  /* 0x000000012a00788c */ /* 0x000fe4000bf06270 */
[----:B------:R-:W-:Y:S01]  /*4960*/  UISETP.NE.AND UP4, UPT, UR42, 0x1, UPT ;  /* 0x000000012a00788c */ /* 0x000fe2000bf85270 */
[----:B------:R-:W1:Y:S01]  /*4970*/  LDCU.64 UR22, c[0x0][0xb28] ;  /* 0x00016500ff1677ac */ /* 0x000e620008000a00 */
[----:B------:R-:W-:Y:S02]  /*4980*/  UISETP.NE.AND UP6, UPT, UR15, 0x1, UPT ;  /* 0x000000010f00788c */ /* 0x000fe4000bfc5270 */
[----:B------:R-:W-:Y:S02]  /*4990*/  UISETP.NE.AND UP5, UPT, UR46, 0x1, UPT ;  /* 0x000000012e00788c */ /* 0x000fe4000bfa5270 */
[----:B------:R-:W-:-:S02]  /*49a0*/  UPRMT UR37, UR10, 0x654, UR37 ;  /* 0x000006540a257896 */ /* 0x000fc40008000025 */
[----:B------:R-:W-:Y:S02]  /*49b0*/  USHF.R.U32.HI UR43, URZ, UR45, UR6 ;  /* 0x0000002dff2b7299 */ /* 0x000fe40008011606 */
[----:B------:R-:W-:Y:S02]  /*49c0*/  UPRMT UR40, UR10, 0x654, UR33 ;  /* 0x000006540a287896 */ /* 0x000fe40008000021 */
[----:B------:R-:W-:Y:S02]  /*49d0*/  UPRMT UR39, UR10, 0x654, UR25 ;  /* 0x000006540a277896 */ /* 0x000fe40008000019 */
[----:B------:R-:W-:Y:S02]  /*49e0*/  UPRMT UR38, UR10, 0x654, UR17 ;  /* 0x000006540a267896 */ /* 0x000fe40008000011 */
[----:B---3--:R-:W-:Y:S02]  /*49f0*/  USHF.R.U32.HI UR41, URZ, UR49, UR41 ;  /* 0x00000031ff297299 */ /* 0x008fe40008011629 */
[----:B------:R-:W-:-:S11]  /*4a00*/  UISETP.NE.AND UP2, UPT, UR4, 0x1, UPT ;  /* 0x000000010400788c */ /* 0x000fd6000bf45270 */
.L_x_100:
[C---:B------:R-:W-:Y:S02]  /*4a10*/  LEA R12, R14.reuse, UR21, 0x3 ;  /* 0x000000150e0c7c11 */ /* 0x040fe4000f8e18ff */
[----:B------:R-:W-:Y:S02]  /*4a20*/  SHF.L.U32 R9, R13, 0x1f, RZ ;  /* 0x0000001f0d097819 */ /* 0x000fe400000006ff */
[----:B------:R-:W-:Y:S02]  /*4a30*/  LEA R10, R14, UR21, 0x4 ;  /* 0x000000150e0a7c11 */ /* 0x000fe4000f8e20ff */
[----:B--2---:R-:W2:Y:S02]  /*4a40*/  SYNCS.PHASECHK.TRANS64.TRYWAIT P0, [R12+URZ+0xd0], R9 ;  /* 0x0000d0090c0075a7 */ /* 0x004ea400080011ff */
[----:B--2---:R-:W-:Y:S05]  /*4a50*/  @!P0 BRA `(.L_x_90) ;  /* 0x0000005c00288947 */ /* 0x004fea0003800000 */
.L_x_191:
[----:B--2---:R-:W2:Y:S01]  /*4a60*/  LDS.128 R8, [R10+0x160] ;  /* 0x000160000a087984 */ /* 0x004ea20000000c00 */
[----:B------:R-:W-:Y:S01]  /*4a70*/  UISETP.GE.AND UP0, UPT, UR42, 0x1, UPT ;  /* 0x000000012a00788c */ /* 0x000fe2000bf06270 */
[----:B------:R-:W-:Y:S01]  /*4a80*/  @!PT LDS RZ, [RZ] ;  /* 0x00000000fffff984 */ /* 0x000fe20000000800 */
[----:B------:R-:W-:Y:S01]  /*4a90*/  @!PT LDS RZ, [RZ] ;  /* 0x00000000fffff984 */ /* 0x000fe20000000800 */
[----:B------:R-:W-:Y:S01]  /*4aa0*/  @!PT LDS RZ, [RZ] ;  /* 0x00000000fffff984 */ /* 0x000fe20000000800 */
[----:B------:R-:W-:Y:S01]  /*4ab0*/  @!PT LDS RZ, [RZ] ;  /* 0x00000000fffff984 */ /* 0x000fe20000000800 */
[----:B------:R3:W-:Y:S06]  /*4ac0*/  MEMBAR.ALL.CTA ;  /* 0x0000000000007992 */ /* 0x0007ec0000008000 */
[----:B---3--:R-:W3:Y:S01]  /*4ad0*/  FENCE.VIEW.ASYNC.S ;  /* 0x00000000000073c6 */ /* 0x008ee20000000000 */
[----:B--2---:R-:W-:Y:S11]  /*4ae0*/  LOP3.LUT P0, RZ, R10, 0x1, RZ, 0xc0, !PT ;  /* 0x000000010aff7812 */ /* 0x004ff6000780c0ff */
[----:B------:R-:W-:Y:S02]  /*4af0*/  @!UPT UIADD3 URZ, UPT, UPT, URZ, URZ, URZ ;  /* 0x000000fffffff290 */ /* 0x000fe4000fffe0ff */
[----:B---3--:R-:W-:Y:S01]  /*4b00*/  VOTEU.ANY UP1, P0 ;  /* 0x0000000000ff7886 */ /* 0x008fe20000020100 */
[----:B------:R-:W-:Y:S11]  /*4b10*/  PLOP3.LUT P0, PT, PT, PT, UP1, 0x80, 0x8 ;  /* 0x000000000008781c */ /* 0x000ff60003f0f018 */
[----:B------:R-:W-:Y:S02]  /*4b20*/  @!UPT UIADD3 URZ, UPT, UPT, URZ, URZ, URZ ;  /* 0x000000fffffff290 */ /* 0x000fe4000fffe0ff */
[----:B------:R-:W-:Y:S02]  /*4b30*/  @P0 SHF.R.U32.HI R0, RZ, 0x10, R9 ;  /* 0x00000010ff000819 */ /* 0x000fe40000011609 */
[----:B------:R-:W-:Y:S02]  /*4b40*/  @P0 MOV R6, R8 ;  /* 0x0000000800060202 */ /* 0x000fe40000000f00 */
[----:B------:R-:W-:Y:S01]  /*4b50*/  @P0 R2UR UR4, R0 ;  /* 0x00000000000402ca */ /* 0x000fe200000e0000 */
[----:B------:R-:W-:Y:S01]  /*4b60*/  VIADD R0, R12, 0xe0 ;  /* 0x000000e00c007836 */ /* 0x000fe20000000000 */
[----:B------:R-:W-:Y:S02]  /*4b70*/  @P0 LOP3.LUT R8, R9, 0xffff, RZ, 0xc0, !PT ;  /* 0x0000ffff09080812 */ /* 0x000fe400078ec0ff */
[----:B------:R-:W-:Y:S02]  /*4b80*/  @P0 R2UR UR6, R6 ;  /* 0x00000000060602ca */ /* 0x000fe400000e0000 */
[----:B------:R-:W-:Y:S02]  /*4b90*/  PRMT R0, RZ, 0x654, R0 ;  /* 0x00000654ff007816 */ /* 0x000fe40000000000 */
[----:B------:R-:W-:Y:S02]  /*4ba0*/  @P0 R2UR UR5, R8 ;  /* 0x00000000080502ca */ /* 0x000fe400000e0000 */
[----:B------:R2:W-:Y:S03]  /*4bb0*/  SYNCS.ARRIVE.TRANS64.RED.A1T0 RZ, [R0+URZ], RZ ;  /* 0x000000ff00ff79a7 */ /* 0x0005e600081004ff */
[----:B------:R-:W-:Y:S04]  /*4bc0*/  @UP1 UMOV UR29, UR4 ;  /* 0x00000004001d1c82 */ /* 0x000fe80008000000 */
[----:B------:R-:W-:Y:S04]  /*4bd0*/  @UP1 UMOV UR14, UR6 ;  /* 0x00000006000e1c82 */ /* 0x000fe80008000000 */
[----:B------:R-:W-:Y:S01]  /*4be0*/  @UP1 UMOV UR13, UR5 ;  /* 0x00000005000d1c82 */ /* 0x000fe20008000000 */
[----:B------:R-:W-:Y:S05]  /*4bf0*/  BRA.U !UP0, `(.L_x_91) ;  /* 0x0000000108a47547 */ /* 0x000fea000b800000 */
[----:B------:R-:W-:Y:S02]  /*4c00*/  UIMAD.WIDE.U32 UR18, UR13, UR47, URZ ;  /* 0x0000002f0d1272a5 */ /* 0x000fe4000f8e00ff */
[----:B------:R-:W-:Y:S02]  /*4c10*/  UIMAD.WIDE.U32 UR26, UR14, UR44, URZ ;  /* 0x0000002c0e1a72a5 */ /* 0x000fe4000f8e00ff */
[----:B------:R-:W-:Y:S02]  /*4c20*/  USEL UR4, UR30, UR41, !UP5 ;  /* 0x000000291e047287 */ /* 0x000fe4000e800000 */
[----:B------:R-:W-:Y:S02]  /*4c30*/  USEL UR7, UR31, UR43, !UP6 ;  /* 0x0000002b1f077287 */ /* 0x000fe4000f000000 */
[----:B-1----:R-:W-:Y:S02]  /*4c40*/  UIMAD.WIDE.U32 UR8, UR4, UR22, URZ ;  /* 0x00000016040872a5 */ /* 0x002fe4000f8e00ff */
[----:B------:R-:W-:Y:S01]  /*4c50*/  UIMAD.WIDE.U32 UR10, UR7, UR22, URZ ;  /* 0x00000016070a72a5 */ /* 0x000fe2000f8e00ff */
[----:B------:R-:W-:Y:S02]  /*4c60*/  UMOV UR5, UR19 ;  /* 0x0000001300057c82 */ /* 0x000fe40008000000 */
[----:B------:R-:W-:Y:S03]  /*4c70*/  USHF.R.U32.HI UR6, URZ, UR49, UR5 ;  /* 0x00000031ff067299 */ /* 0x000fe60008011605 */
[----:B------:R-:W-:Y:S01]  /*4c80*/  UMOV UR5, UR27 ;  /* 0x0000001b00057c82 */ /* 0x000fe20008000000 */
[----:B------:R-:W-:Y:S02]  /*4c90*/  USEL UR6, UR13, UR6, !UP5 ;  /* 0x000000060d067287 */ /* 0x000fe4000e800000 */
[----:B------:R-:W-:Y:S03]  /*4ca0*/  USHF.R.U32.HI UR12, URZ, UR45, UR5 ;  /* 0x0000002dff0c7299 */ /* 0x000fe60008011605 */
[----:B------:R-:W-:Y:S02]  /*4cb0*/  UMOV UR5, UR9 ;  /* 0x0000000900057c82 */ /* 0x000fe40008000000 */
[----:B------:R-:W-:Y:S03]  /*4cc0*/  @UP4 USHF.R.U32.HI UR4, URZ, UR23, UR5 ;  /* 0x00000017ff044299 */ /* 0x000fe60008011605 */
[----:B------:R-:W-:Y:S01]  /*4cd0*/  UMOV UR5, UR11 ;  /* 0x0000000b00057c82 */ /* 0x000fe20008000000 */
[----:B------:R-:W-:Y:S02]  /*4ce0*/  UIMAD UR4, UR42, UR4, URZ ;  /* 0x000000042a0472a4 */ /* 0x000fe4000f8e02ff */
[----:B------:R-:W-:Y:S02]  /*4cf0*/  @UP4 USHF.R.U32.HI UR7, URZ, UR23, UR5 ;  /* 0x00000017ff074299 */ /* 0x000fe40008011605 */
[----:B------:R-:W-:Y:S02]  /*4d00*/  UIMAD.WIDE.U32 UR10, UR6, UR22, URZ ;  /* 0x00000016060a72a5 */ /* 0x000fe4000f8e00ff */
[----:B------:R-:W-:Y:S02]  /*4d10*/  USEL UR5, UR14, UR12, !UP6 ;  /* 0x0000000c0e057287 */ /* 0x000fe4000f000000 */
[----:B------:R-:W-:Y:S02]  /*4d20*/  UIMAD UR8, UR42, UR7, URZ ;  /* 0x000000072a0872a4 */ /* 0x000fe4000f8e02ff */
[----:B------:R-:W-:Y:S03]  /*4d30*/  UISETP.GE.AND UP0, UPT, UR6, UR4, UPT ;  /* 0x000000040600728c */ /* 0x000fe6000bf06270 */
[----:B------:R-:W-:Y:S01]  /*4d40*/  UMOV UR4, UR11 ;  /* 0x0000000b00047c82 */ /* 0x000fe20008000000 */
[----:B------:R-:W-:Y:S02]  /*4d50*/  UISETP.GE.OR UP0, UPT, UR5, UR8, UP0 ;  /* 0x000000080500728c */ /* 0x000fe40008706670 */
[----:B------:R-:W-:Y:S02]  /*4d60*/  USHF.R.U32.HI UR4, URZ, UR23, UR4 ;  /* 0x00000017ff047299 */ /* 0x000fe40008011604 */
[----:B------:R-:W-:Y:S02]  /*4d70*/  UIMAD.WIDE.U32 UR8, UR5, UR22, URZ ;  /* 0x00000016050872a5 */ /* 0x000fe4000f8e00ff */
[----:B------:R-:W-:Y:S04]  /*4d80*/  USEL UR10, UR6, UR4, !UP4 ;  /* 0x00000004060a7287 */ /* 0x000fe8000e000000 */
[----:B------:R-:W-:Y:S01]  /*4d90*/  UIADD3 UR11, UPT, UPT, -UR10, URZ, URZ ;  /* 0x000000ff0a0b7290 */ /* 0x000fe2000fffe1ff */
[----:B------:R-:W-:Y:S02]  /*4da0*/  @!UP0 UMOV UR4, UR9 ;  /* 0x0000000900048c82 */ /* 0x000fe40008000000 */
[----:B------:R-:W-:Y:S02]  /*4db0*/  @!UP0 USHF.R.U32.HI UR4, URZ, UR23, UR4 ;  /* 0x00000017ff048299 */ /* 0x000fe40008011604 */
[----:B------:R-:W-:Y:S02]  /*4dc0*/  UIMAD UR8, UR42, UR11, UR6 ;  /* 0x0000000b2a0872a4 */ /* 0x000fe4000f8e0206 */
[----:B------:R-:W-:Y:S04]  /*4dd0*/  @!UP0 USEL UR4, UR5, UR4, !UP4 ;  /* 0x0000000405048287 */ /* 0x000fe8000e000000 */
[----:B------:R-:W-:Y:S02]  /*4de0*/  @!UP0 UIMAD UR8, UR7, UR8, UR4 ;  /* 0x00000008070882a4 */ /* 0x000fe4000f8e0204 */
[----:B------:R-:W-:Y:S02]  /*4df0*/  @!UP0 UIADD3 UR9, UPT, UPT, UR10, -UR4, URZ ;  /* 0x800000040a098290 */ /* 0x000fe4000fffe0ff */
[----:B------:R-:W-:Y:S02]  /*4e00*/  UIADD3 UR4, UPT, UPT, -UR5, URZ, URZ ;  /* 0x000000ff05047290 */ /* 0x000fe4000fffe1ff */
[----:B------:R-:W-:Y:S02]  /*4e10*/  UIADD3 UR7, UPT, UPT, -UR6, URZ, URZ ;  /* 0x000000ff06077290 */ /* 0x000fe4000fffe1ff */
[----:B------:R-:W-:Y:S02]  /*4e20*/  @!UP0 UIMAD UR6, UR9, UR42, UR5 ;  /* 0x0000002a090682a4 */ /* 0x000fe4000f8e0205 */
[----:B------:R-:W-:Y:S02]  /*4e30*/  UIMAD UR14, UR15, UR4, UR14 ;  /* 0x000000040f0e72a4 */ /* 0x000fe4000f8e020e */
[----:B------:R-:W-:Y:S01]  /*4e40*/  UIMAD UR13, UR46, UR7, UR13 ;  /* 0x000000072e0d72a4 */ /* 0x000fe2000f8e020d */
[----:B------:R-:W-:Y:S02]  /*4e50*/  @!UP0 UMOV UR5, UR8 ;  /* 0x0000000800058c82 */ /* 0x000fe40008000000 */
[----:B------:R-:W-:Y:S02]  /*4e60*/  UIMAD UR14, UR5, UR15, UR14 ;  /* 0x0000000f050e72a4 */ /* 0x000fe4000f8e020e */
[----:B------:R-:W-:Y:S11]  /*4e70*/  UIMAD UR13, UR6, UR46, UR13 ;  /* 0x0000002e060d72a4 */ /* 0x000ff6000f8e020d */
[----:B------:R-:W-:Y:S01]  /*4e80*/  @!UPT UIADD3 URZ, UPT, UPT, URZ, URZ, URZ ;  /* 0x000000fffffff290 */ /* 0x000fe2000fffe0ff */
.L_x_91:
[----:B------:R-:W3:Y:S01]  /*4e90*/  @!UP2 LDCU.128 UR8, c[0x0][0xb10] ;  /* 0x00016200ff08a7ac */ /* 0x000ee20008000c00 */
[C---:B------:R-:W-:Y:S02]  /*4ea0*/  ISETP.NE.U32.AND P1, PT, R4.reuse, RZ, PT ;  /* 0x000000ff0400720c */ /* 0x040fe40003f25070 */
[----:B------:R-:W-:Y:S02]  /*4eb0*/  ISETP.NE.U32.AND P0, PT, R4, RZ, PT ;  /* 0x000000ff0400720c */ /* 0x000fe40003f05070 */
[C---:B------:R-:W-:Y:S02]  /*4ec0*/  ISETP.NE.AND.EX P1, PT, R5.reuse, RZ, PT, P1 ;  /* 0x000000ff0500720c */ /* 0x040fe40003f25310 */
[----:B------:R-:W-:Y:S01]  /*4ed0*/  ISETP.NE.AND.EX P0, PT, R5, RZ, PT, P0 ;  /* 0x000000ff0500720c */ /* 0x000fe20003f05300 */
[----:B------:R-:W4:Y:S01]  /*4ee0*/  @!UP2 LDCU UR5, c[0x0][0xb0c] ;  /* 0x00016180ff05a7ac */ /* 0x000f220008000800 */
[----:B------:R-:W-:Y:S01]  /*4ef0*/  SHF.L.U32 R9, R15, 0x1f, RZ ;  /* 0x0000001f0f097819 */ /* 0x000fe200000006ff */
[----:B------:R-:W-:Y:S02]  /*4f00*/  USHF.L.U32 UR35, UR16, 0x7, URZ ;  /* 0x0000000710237899 */ /* 0x000fe400080006ff */
[----:B------:R-:W-:Y:S02]  /*4f10*/  USHF.L.U32 UR34, UR20, 0x7, URZ ;  /* 0x0000000714227899 */ /* 0x000fe400080006ff */
[----:B---3--:R-:W-:Y:S07]  /*4f20*/  UIMAD.WIDE.U32 UR6, UR14, UR8, URZ ;  /* 0x000000080e0672a5 */ /* 0x008fee000f8e00ff */
[----:B------:R-:W-:Y:S01]  /*4f30*/  @!UP2 UMOV UR4, UR7 ;  /* 0x000000070004ac82 */ /* 0x000fe20008000000 */
[----:B----4-:R-:W-:Y:S02]  /*4f40*/  @!UP2 UISETP.NE.AND UP0, UPT, UR5, 0x1, UPT ;  /* 0x000000010500a88c */ /* 0x010fe4000bf05270 */
[----:B------:R-:W-:Y:S02]  /*4f50*/  @!UP2 USHF.R.U32.HI UR4, URZ, UR9, UR4 ;  /* 0x00000009ff04a299 */ /* 0x000fe40008011604 */
[----:B------:R-:W-:Y:S02]  /*4f60*/  UIMAD.WIDE.U32 UR6, UR13, UR11, URZ ;  /* 0x0000000b0d0672a5 */ /* 0x000fe4000f8e00ff */
[----:B------:R-:W-:Y:S02]  /*4f70*/  @!UP2 USEL UR8, UR14, UR4, !UP0 ;  /* 0x000000040e08a287 */ /* 0x000fe4000c000000 */
[----:B------:R-:W-:Y:S03]  /*4f80*/  @!UP2 UISETP.NE.AND UP0, UPT, UR10, 0x1, UPT ;  /* 0x000000010a00a88c */ /* 0x000fe6000bf05270 */
[----:B------:R-:W-:Y:S02]  /*4f90*/  @!UP2 UMOV UR6, UR7 ;  /* 0x000000070006ac82 */ /* 0x000fe40008000000 */
[----:B------:R-:W3:Y:S02]  /*4fa0*/  @!UP2 LDCU UR4, c[0x0][0xb20] ;  /* 0x00016400ff04a7ac */ /* 0x000ee40008000800 */
[----:B---3--:R-:W-:Y:S04]  /*4fb0*/  @!UP2 USHF.R.U32.HI UR6, URZ, UR4, UR6 ;  /* 0x00000004ff06a299 */ /* 0x008fe80008011606 */
[----:B------:R-:W-:Y:S04]  /*4fc0*/  @!UP2 USEL UR6, UR13, UR6, !UP0 ;  /* 0x000000060d06a287 */ /* 0x000fe8000c000000 */
[----:B------:R-:W-:Y:S02]  /*4fd0*/  @!UP2 UIADD3 UR4, UPT, UPT, -UR8, UR6, URZ ;  /* 0x000000060804a290 */ /* 0x000fe4000fffe1ff */
[----:B------:R-:W-:Y:S02]  /*4fe0*/  @!UP2 UIADD3 UR6, UPT, UPT, UR8, -UR6, URZ ;  /* 0x800000060806a290 */ /* 0x000fe4000fffe0ff */
[----:B------:R-:W-:Y:S02]  /*4ff0*/  @!UP2 UIMAD UR14, UR4, UR5, UR14 ;  /* 0x00000005040ea2a4 */ /* 0x000fe4000f8e020e */
[----:B------:R-:W-:Y:S01]  /*5000*/  @!UP2 UIMAD UR13, UR6, UR10, UR13 ;  /* 0x0000000a060da2a4 */ /* 0x000fe2000f8e020d */
[----:B------:R-:W-:Y:S11]  /*5010*/  BRA.U UP3, `(.L_x_92) ;  /* 0x0000000103107547 */ /* 0x000ff6000b800000 */
[----:B--2---:R-:W-:Y:S04]  /*5020*/  MOV R0, UR48 ;  /* 0x0000003000007c02 */ /* 0x004fe80008000f00 */
[----:B------:R-:W-:Y:S04]  /*5030*/  SHF.L.U32 R11, R0, 0x1f, RZ ;  /* 0x0000001f000b7819 */ /* 0x000fe800000006ff */
[----:B------:R-:W2:Y:S02]  /*5040*/  SYNCS.PHASECHK.TRANS64.TRYWAIT P2, [UR21+0xc8], R11 ;  /* 0x0000c80bff0075a7 */ /* 0x000ea40008041115 */
[----:B--2---:R-:W-:Y:S05]  /*5050*/  @!P2 BRA `(.L_x_93) ;  /* 0x0000005400bca947 */ /* 0x004fea0003800000 */
.L_x_92:
[----:B------:R-:W-:Y:S05]  /*5060*/  @!P1 BRA `(.L_x_94) ;  /* 0x0000000000309947 */ /* 0x000fea0003800000 */
[----:B------:R-:W-:Y:S01]  /*5070*/  ISETP.NE.U32.AND P1, PT, R2, RZ, PT ;  /* 0x000000ff0200720c */ /* 0x000fe20003f25070 */
[----:B------:R-:W3:Y:S01]  /*5080*/  LDCU.64 UR4, c[0x0][0x358] ;  /* 0x00006b00ff0477ac */ /* 0x000ee20008000a00 */
[----:B------:R-:W-:Y:S02]  /*5090*/  IMAD.MOV.U32 R80, RZ, RZ, 0x1 ;  /* 0x00000001ff507424 */ /* 0x000fe400078e00ff */
[----:B------:R-:W-:Y:S11]  /*50a0*/  ISETP.NE.AND.EX P1, PT, R3, RZ, PT, P1 ;  /* 0x000000ff0300720c */ /* 0x000ff60003f25310 */
[----:B------:R-:W-:Y:S02]  /*50b0*/  @!UPT UIADD3 URZ, UPT, UPT, URZ, URZ, URZ ;  /* 0x000000fffffff290 */ /* 0x000fe4000fffe0ff */
[----:B--2---:R-:W2:Y:S01]  /*50c0*/  @P1 LDC.64 R10, c[0x0][0x888] ;  /* 0x00022200ff0a1b82 */ /* 0x004ea20000000a00 */
[----:B------:R-:W-:Y:S04]  /*50d0*/  @P1 IMAD R0, R4, UR36, RZ ;  /* 0x0000002404001c24 */ /* 0x000fe8000f8e02ff */
[----:B--2---:R-:W-:Y:S04]  /*50e0*/  @P1 IMAD.WIDE R10, R0, 0x4, R10 ;  /* 0x00000004000a1825 */ /* 0x004fe800078e020a */
[----:B------:R-:W-:Y:S01]  /*50f0*/  HFMA2 R0, -RZ, RZ, 0, 5.9604644775390625e-08 ;  /* 0x00000001ff007431 */ /* 0x000fe200000001ff */
[----:B---3-5:R3:W5:Y:S04]  /*5100*/  @P1 LDG.E R41, desc[UR4][R10.64] ;  /* 0x000000040a291981 */ /* 0x028768000c1e1900 */
[----:B------:R-:W-:Y:S01]  /*5110*/  @!P1 PRMT R80, R0, 0x7610, R80 ;  /* 0x0000761000509816 */ /* 0x000fe20000000050 */
[----:B---3--:R-:W4:Y:S06]  /*5120*/  @!P1 LDC R41, c[0x0][0x880] ;  /* 0x00022000ff299b82 */ /* 0x008f2c0000000800 */
.L_x_94:
[----:B----45:R-:W-:Y:S01]  /*5130*/  @!P0 FSETP.EQ.AND P1, PT, R41, RZ, PT ;  /* 0x000000ff2900820b */ /* 0x030fe20003f22000 */
[----:B------:R-:W-:Y:S01]  /*5140*/  @!UPT UIADD3 URZ, UPT, UPT, URZ, URZ, URZ ;  /* 0x000000fffffff290 */ /* 0x000fe2000fffe0ff */
[----:B------:R-:W-:Y:S11]  /*5150*/  @!P0 BRA `(.L_x_95) ;  /* 0x0000000000188947 */ /* 0x000ff60003800000 */
[----:B------:R-:W-:Y:S02]  /*5160*/  LOP3.LUT P0, RZ, R80, 0xff, RZ, 0xc0, !PT ;  /* 0x000000ff50ff7812 */ /* 0x000fe4000780c0ff */
[----:B------:R-:W-:Y:S04]  /*5170*/  ISETP.NE.U32.AND P1, PT, R2, RZ, PT ;  /* 0x000000ff0200720c */ /* 0x000fe80003f25070 */
[----:B------:R-:W-:Y:S04]  /*5180*/  ISETP.NE.AND.EX P1, PT, R3, RZ, PT, P1 ;  /* 0x000000ff0300720c */ /* 0x000fe80003f25310 */
[----:B------:R-:W-:Y:S03]  /*5190*/  PLOP3.LUT P1, PT, P1, PT, PT, 0x8, 0x80 ;  /* 0x000000000080781c */ /* 0x000fe60000f2e170 */
[----:B------:R-:W-:Y:S11]  /*51a0*/  @P0 FSETP.EQ.AND P1, PT, R41, RZ, PT ;  /* 0x000000ff2900020b */ /* 0x000ff60003f22000 */
[----:B------:R-:W-:Y:S02]  /*51b0*/  @!UPT UIADD3 URZ, UPT, UPT, URZ, URZ, URZ ;  /* 0x000000fffffff290 */ /* 0x000fe4000fffe0ff */
.L_x_95:
[----:B------:R-:W3:Y:S01]  /*51c0*/  SYNCS.PHASECHK.TRANS64.TRYWAIT P2, [UR21+0xa0], R9 ;  /* 0x0000a009ff0075a7 */ /* 0x000ee20008041115 */
[----:B------:R-:W-:Y:S04]  /*51d0*/  ELECT P0, URZ, PT ;  /* 0x0000000000ff782f */ /* 0x000fe80003800000 */
[----:B------:R-:W-:Y:S11]  /*51e0*/  PLOP3.LUT P1, PT, P1, P0, PT, 0xf2, 0x2f ;  /* 0x00000000002f781c */ /* 0x000ff60000f21e72 */
[----:B------:R-:W-:Y:S02]  /*51f0*/  @!UPT UIADD3 URZ, UPT, UPT, URZ, URZ, URZ ;  /* 0x000000fffffff290 */ /* 0x000fe4000fffe0ff */
[----:B------:R-:W-:Y:S05]  /*5200*/  @!P1 IADD3 R8, P0, PT, R16, 0x580, RZ ;  /* 0x0000058010089810 */ /* 0x000fea0007f1e0ff */
[----:B------:R-:W-:Y:S01]  /*5210*/  @!P1 IMAD.X R6, RZ, RZ, R17, P0 ;  /* 0x000000ffff069224 */ /* 0x000fe200000e0611 */
[----:B---3--:R-:W-:Y:S07]  /*5220*/  @!P2 BRA `(.L_x_96) ;  /* 0x000000540060a947 */ /* 0x008fee0003800000 */
.L_x_194:
[----:B------:R-:W-:Y:S01]  /*5230*/  @!P1 R2UR UR5, R8 ;  /* 0x00000000080592ca */ /* 0x000fe200000e0000 */
[----:B------:R-:W-:Y:S01]  /*5240*/  VOTEU.ALL UP0, P1 ;  /* 0x0000000000ff7886 */ /* 0x000fe20000800000 */
[----:B------:R-:W-:Y:S01]  /*5250*/  @!P1 R2UR UR4, R6 ;  /* 0x00000000060492ca */ /* 0x000fe200000e0000 */
[----:B--2---:R-:W-:Y:S01]  /*5260*/  @!P1 IMAD.MOV.U32 R0, RZ, RZ, 0x2000 ;  /* 0x00002000ff009424 */ /* 0x004fe200078e00ff */
[----:B------:R-:W-:Y:S01]  /*5270*/  UMOV UR6, 0x0 ;  /* 0x0000000000067882 */ /* 0x000fe20000000000 */
[----:B------:R-:W-:Y:S01]  /*5280*/  UMOV UR7, 0x10000000 ;  /* 0x1000000000077882 */ /* 0x000fe20000000000 */
[----:B------:R-:W-:Y:S01]  /*5290*/  @!UP0 UIADD3 UR32, UPT, UPT, UR21, 0x200, URZ ;  /* 0x0000020015208890 */ /* 0x000fe2000fffe0ff */
[----:B------:R-:W-:Y:S01]  /*52a0*/  @!P1 IADD3 R8, P0, PT, R16, 0x580, RZ ;  /* 0x0000058010089810 */ /* 0x000fe20007f1e0ff */
[----:B------:R-:W-:Y:S04]  /*52b0*/  VOTEU.ALL UP0, P1 ;  /* 0x0000000000ff7886 */ /* 0x000fe80000800000 */
[----:B------:R-:W-:Y:S02]  /*52c0*/  @!P1 IMAD.X R6, RZ, RZ, R17, P0 ;  /* 0x000000ffff069224 */ /* 0x000fe400000e0611 */
[----:B------:R-:W-:Y:S02]  /*52d0*/  IMAD.U32 R10, RZ, RZ, UR5 ;  /* 0x00000005ff0a7e24 */ /* 0x000fe4000f8e00ff */
[----:B------:R-:W-:Y:S03]  /*52e0*/  IMAD.U32 R11, RZ, RZ, UR4 ;  /* 0x00000004ff0b7e24 */ /* 0x000fe6000f8e00ff */
[----:B------:R-:W-:Y:S02]  /*52f0*/  @!P1 R2UR UR4, R10 ;  /* 0x000000000a0492ca */ /* 0x000fe400000e0000 */
[----:B------:R-:W-:Y:S11]  /*5300*/  @!P1 R2UR UR5, R11 ;  /* 0x000000000b0592ca */ /* 0x000ff600000e0000 */
[----:B------:R-:W-:Y:S02]  /*5310*/  @!UPT UIADD3 URZ, UPT, UPT, URZ, URZ, URZ ;  /* 0x000000fffffff290 */ /* 0x000fe4000fffe0ff */
[----:B------:R2:W-:Y:S01]  /*5320*/  @!UP0 UTMALDG.3D [UR32], [UR4], desc[UR6] ;  /* 0x00000620040085b4 */ /* 0x0005e20008011000 */
[----:B------:R2:W-:Y:S01]  /*5330*/  @!P1 SYNCS.ARRIVE.TRANS64.RED.A0TR RZ, [UR21+0x80], R0 ;  /* 0x00008000ffff99a7 */ /* 0x0005e20008300415 */
[----:B------:R-:W-:Y:S01]  /*5340*/  SYNCS.ARRIVE.TRANS64.RED.A1T0 RZ, [UR40], RZ ;  /* 0x000000ffffff79a7 */ /* 0x000fe20008100428 */
[----:B------:R-:W3:Y:S02]  /*5350*/  SYNCS.PHASECHK.TRANS64.TRYWAIT P2, [UR21+0xa8], R9 ;  /* 0x0000a809ff0075a7 */ /* 0x000ee40008041115 */
[----:B--23--:R-:W-:Y:S05]  /*5360*/  @!P2 BRA `(.L_x_97) ;  /* 0x000000540028a947 */ /* 0x00cfea0003800000 */
.L_x_196:
        /* <DEDUP_REMOVED lines=8> */
[----:B------:R-:W-:Y:S01]  /*53f0*/  @!UP0 UIADD3 UR24, UPT, UPT, UR21, 0x2200, URZ ;  /* 0x0000220015188890 */ /* 0x000fe2000fffe0ff */
[----:B------:R-:W-:Y:S01]  /*5400*/  VOTEU.ALL UP0, P1 ;  /* 0x0000000000ff7886 */ /* 0x000fe20000800000 */
[----:B------:R-:W-:Y:S01]  /*5410*/  UMOV UR27, UR35 ;  /* 0x00000023001b7c82 */ /* 0x000fe20008000000 */
[----:B------:R-:W-:Y:S02]  /*5420*/  UMOV UR28, UR36 ;  /* 0x00000024001c7c82 */ /* 0x000fe40008000000 */
[----:B------:R-:W-:Y:S02]  /*5430*/  IMAD.U32 R10, RZ, RZ, UR5 ;  /* 0x00000005ff0a7e24 */ /* 0x000fe4000f8e00ff */
[----:B------:R-:W-:Y:S02]  /*5440*/  IMAD.U32 R11, RZ, RZ, UR4 ;  /* 0x00000004ff0b7e24 */ /* 0x000fe4000f8e00ff */
[----:B------:R-:W-:Y:S01]  /*5450*/  @!P1 IMAD.X R6, RZ, RZ, R17, P0 ;  /* 0x000000ffff069224 */ /* 0x000fe200000e0611 */
        /* <DEDUP_REMOVED lines=8> */
.L_x_198:
[----:B------:R-:W-:Y:S01]  /*54e0*/  @!P1 R2UR UR5, R8 ;  /* 0x00000000080592ca */ /* 0x000fe200000e0000 */
[----:B------:R-:W-:Y:S01]  /*54f0*/  VOTEU.ALL UP0, P1 ;  /* 0x0000000000ff7886 */ /* 0x000fe20000800000 */
[----:B------:R-:W-:Y:S01]  /*5500*/  @!P1 R2UR UR4, R6 ;  /* 0x00000000060492ca */ /* 0x000fe200000e0000 */
[----:B--2---:R-:W-:Y:S01]  /*5510*/  @!P1 IMAD.MOV.U32 R0, RZ, RZ, 0x2000 ;  /* 0x00002000ff009424 */ /* 0x004fe200078e00ff */
[----:B------:R-:W-:Y:S01]  /*5520*/  UMOV UR6, 0x0 ;  /* 0x0000000000067882 */ /* 0x000fe20000000000 */
[----:B------:R-:W-:Y:S01]  /*5530*/  UMOV UR7, 0x10000000 ;  /* 0x1000000000077882 */ /* 0x000fe20000000000 */
[----:B------:R-:W-:Y:S01]  /*5540*/  @!UP0 UIADD3 UR18, UPT, UPT, UR34, 0x40, URZ ;  /* 0x0000004022128890 */ /* 0x000fe2000fffe0ff */
[----:B------:R-:W-:Y:S01]  /*5550*/  VIADD R14, R14, 0x1 ;  /* 0x000000010e0e7836 */ /* 0x000fe20000000000 */
[----:B------:R-:W-:Y:S01]  /*5560*/  @!UP0 UIADD3 UR16, UPT, UPT, UR21, 0x4200, URZ ;  /* 0x0000420015108890 */ /* 0x000fe2000fffe0ff */
[----:B------:R-:W-:Y:S01]  /*5570*/  VOTEU.ALL UP0, P1 ;  /* 0x0000000000ff7886 */ /* 0x000fe20000800000 */
[----:B------:R-:W-:Y:S01]  /*5580*/  UMOV UR19, UR35 ;  /* 0x0000002300137c82 */ /* 0x000fe20008000000 */
[----:B------:R-:W-:Y:S02]  /*5590*/  UMOV UR20, UR36 ;  /* 0x0000002400147c82 */ /* 0x000fe40008000000 */
        /* <DEDUP_REMOVED lines=10> */
.L_x_200:
[----:B------:R-:W-:Y:S01]  /*5640*/  @!P1 IADD3 R6, P0, PT, R16, 0x580, RZ ;  /* 0x0000058010069810 */ /* 0x000fe20007f1e0ff */
[----:B------:R-:W-:Y:S01]  /*5650*/  VOTEU.ALL UP0, P1 ;  /* 0x0000000000ff7886 */ /* 0x000fe20000800000 */
[----:B------:R-:W-:Y:S01]  /*5660*/  UMOV UR6, 0x0 ;  /* 0x0000000000067882 */ /* 0x000fe20000000000 */
[----:B------:R-:W-:Y:S01]  /*5670*/  UMOV UR7, 0x10000000 ;  /* 0x1000000000077882 */ /* 0x000fe20000000000 */
[----:B------:R-:W-:Y:S01]  /*5680*/  @!P1 R2UR UR5, R6 ;  /* 0x00000000060592ca */ /* 0x000fe200000e0000 */
[----:B--2---:R-:W-:Y:S01]  /*5690*/  @!P1 IMAD.X R0, RZ, RZ, R17, P0 ;  /* 0x000000ffff009224 */ /* 0x004fe200000e0611 */
[----:B------:R-:W-:Y:S01]  /*56a0*/  @!UP0 UIADD3 UR10, UPT, UPT, UR34, 0x60, URZ ;  /* 0x00000060220a8890 */ /* 0x000fe2000fffe0ff */
[----:B------:R-:W-:Y:S01]  /*56b0*/  R2UR UR18, R82 ;  /* 0x00000000521272ca */ /* 0x000fe200000e0000 */
[----:B------:R-:W-:Y:S01]  /*56c0*/  @!UP0 UIADD3 UR8, UPT, UPT, UR21, 0x6200, URZ ;  /* 0x0000620015088890 */ /* 0x000fe2000fffe0ff */
[----:B------:R-:W-:Y:S01]  /*56d0*/  R2UR UR16, R83 ;  /* 0x00000000531072ca */ /* 0x000fe200000e0000 */
[----:B------:R-:W-:Y:S01]  /*56e0*/  @!UP0 UIADD3 UR9, UPT, UPT, UR21, 0x98, URZ ;  /* 0x0000009815098890 */ /* 0x000fe2000fffe0ff */
[----:B------:R-:W-:Y:S01]  /*56f0*/  @!P1 R2UR UR4, R0 ;  /* 0x00000000000492ca */ /* 0x000fe200000e0000 */
[----:B------:R-:W-:Y:S01]  /*5700*/  VOTEU.ALL UP0, P1 ;  /* 0x0000000000ff7886 */ /* 0x000fe20000800000 */
[----:B------:R-:W-:Y:S01]  /*5710*/  UMOV UR11, UR35 ;  /* 0x00000023000b7c82 */ /* 0x000fe20008000000 */
[----:B------:R-:W-:Y:S01]  /*5720*/  UMOV UR12, UR36 ;  /* 0x00000024000c7c82 */ /* 0x000fe20008000000 */
[C---:B------:R-:W-:Y:S01]  /*5730*/  ISETP.NE.AND P0, PT, R14.reuse, 0x2, PT ;  /* 0x000000020e00780c */ /* 0x040fe20003f05270 */
[----:B------:R-:W-:Y:S01]  /*5740*/  UPLOP3.LUT UP3, UPT, UPT, UPT, UPT, 0x80, 0x8 ;  /* 0x000000000008789c */ /* 0x000fe20003f6f070 */
[----:B------:R-:W-:Y:S01]  /*5750*/  IMAD.U32 R8, RZ, RZ, UR5 ;  /* 0x00000005ff087e24 */ /* 0x000fe2000f8e00ff */
[----:B------:R-:W-:Y:S01]  /*5760*/  LOP3.LUT R15, R15, 0x1, RZ, 0x3c, !PT ;  /* 0x000000010f0f7812 */ /* 0x000fe200078e3cff */
[----:B------:R-:W-:Y:S01]  /*5770*/  UMOV UR36, UR29 ;  /* 0x0000001d00247c82 */ /* 0x000fe20008000000 */
[----:B------:R-:W-:Y:S01]  /*5780*/  SEL R0, RZ, 0x1, P0 ;  /* 0x00000001ff007807 */ /* 0x000fe20000000000 */
[----:B------:R-:W-:Y:S01]  /*5790*/  UIADD3 UR20, UPT, UPT, UR13, UR18, URZ ;  /* 0x000000120d147290 */ /* 0x000fe2000fffe0ff */
[----:B------:R-:W-:Y:S01]  /*57a0*/  SEL R14, R14, RZ, P0 ;  /* 0x000000ff0e0e7207 */ /* 0x000fe20000000000 */
[----:B------:R-:W-:Y:S01]  /*57b0*/  UIADD3 UR16, UPT, UPT, UR14, UR16, URZ ;  /* 0x000000100e107290 */ /* 0x000fe2000fffe0ff */
[----:B------:R-:W-:Y:S01]  /*57c0*/  IMAD.U32 R9, RZ, RZ, UR4 ;  /* 0x00000004ff097e24 */ /* 0x000fe2000f8e00ff */
[----:B------:R-:W-:Y:S02]  /*57d0*/  @!P1 R2UR UR4, R8 ;  /* 0x00000000080492ca */ /* 0x000fe400000e0000 */
[----:B------:R-:W-:Y:S02]  /*57e0*/  LOP3.LUT R13, R13, R0, RZ, 0x3c, !PT ;  /* 0x000000000d0d7212 */ /* 0x000fe400078e3cff */
[----:B------:R-:W-:Y:S11]  /*57f0*/  @!P1 R2UR UR5, R9 ;  /* 0x00000000090592ca */ /* 0x000ff600000e0000 */
[----:B------:R-:W-:Y:S02]  /*5800*/  @!UPT UIADD3 URZ, UPT, UPT, URZ, URZ, URZ ;  /* 0x000000fffffff290 */ /* 0x000fe4000fffe0ff */
[----:B------:R2:W-:Y:S01]  /*5810*/  @!UP0 UTMALDG.3D [UR8], [UR4], desc[UR6] ;  /* 0x00000608040085b4 */ /* 0x0005e20008011000 */
[----:B------:R2:W-:Y:S01]  /*5820*/  @!P1 SYNCS.ARRIVE.TRANS64.RED.A0TR RZ, [UR21+0x98], R7 ;  /* 0x00009807ffff99a7 */ /* 0x0005e20008300415 */
[----:B------:R-:W-:Y:S01]  /*5830*/  SYNCS.ARRIVE.TRANS64.RED.A1T0 RZ, [UR37], RZ ;  /* 0x000000ffffff79a7 */ /* 0x000fe20008100425 */
[----:B------:R-:W-:Y:S05]  /*5840*/  BRA.U UP1, `(.L_x_100) ;  /* 0xfffffff101707547 */ /* 0x000fea000b83ffff */
[----:B------:R-:W-:-:S04]  /*5850*/  SHF.L.U32 R3, R15, 0x1f, RZ ;  /* 0x0000001f0f037819 */ /* 0x000fc800000006ff */
[----:B------:R-:W3:Y:S02]  /*5860*/  SYNCS.PHASECHK.TRANS64.TRYWAIT P0, [UR21+0xa0], R3 ;  /* 0x0000a003ff0075a7 */ /* 0x000ee40008001115 */
[----:B---3--:R-:W-:Y:S05]  /*5870*/  @!P0 BRA `(.L_x_101) ;  /* 0x00000050002c8947 */ /* 0x008fea0003800000 */
.L_x_202:
[----:B------:R-:W4:Y:S02]  /*5880*/  SYNCS.PHASECHK.TRANS64.TRYWAIT P0, [UR21+0xa8], R3 ;  /* 0x0000a803ff0075a7 */ /* 0x000f240008001115 */
[----:B----4-:R-:W-:Y:S05]  /*5890*/  @!P0 BRA `(.L_x_102) ;  /* 0x00000050003c8947 */ /* 0x010fea0003800000 */
.L_x_204:
[----:B------:R-:W4:Y:S02]  /*58a0*/  SYNCS.PHASECHK.TRANS64.TRYWAIT P0, [UR21+0xb0], R3 ;  /* 0x0000b003ff0075a7 */ /* 0x000f240008001115 */
[----:B----4-:R-:W-:Y:S05]  /*58b0*/  @!P0 BRA `(.L_x_103) ;  /* 0x00000050004c8947 */ /* 0x010fea0003800000 */
.L_x_206:
[----:B---3--:R-:W-:-:S07]  /*58c0*/  MOV R0, UR21 ;  /* 0x0000001500007c02 */ /* 0x008fce0008000f00 */
.L_x_104:
[----:B---3--:R-:W-:-:S04]  /*58d0*/  SHF.L.U32 R3, R15, 0x1f, RZ ;  /* 0x0000001f0f037819 */ /* 0x008fc800000006ff */
[----:B------:R3:W4:Y:S03]  /*58e0*/  SYNCS.PHASECHK.TRANS64.TRYWAIT P0, [R0+URZ+0xb8], R3 ;  /* 0x0000b803000075a7 */ /* 0x00072600080011ff */
[----:B----4-:R-:W-:Y:S05]  /*58f0*/  @!P0 NANOSLEEP.SYNCS 0x989680 ;  /* 0x009896800000895d */ /* 0x010fea0003900000 */
[----:B------:R-:W4:Y:S02]  /*5900*/  @!P0 SYNCS.PHASECHK.TRANS64 P0, [R0+URZ+0xb8], R3 ;  /* 0x0000b803000085a7 */ /* 0x000f2400080010ff */
[----:B-12-4-:R-:W-:Y:S05]  /*5910*/  @P0 EXIT ;  /* 0x000000000000094d */ /* 0x016fea0003800000 */
[----:B------:R-:W-:Y:S05]  /*5920*/  BRA `(.L_x_104) ;  /* 0xfffffffc00e87947 */ /* 0x000fea000383ffff */
.L_x_89:
[----:B------:R-:W-:-:S06]  /*5930*/  UISETP.GE.AND UP0, UPT, UR13, 0x4, UPT ;  /* 0x000000040d00788c */ /* 0x000fcc000bf06270 */
[----:B------:R-:W-:-:S13]  /*5940*/  PLOP3.LUT P0, PT, PT, PT, UP0, 0x80, 0x8 ;  /* 0x000000000008781c */ /* 0x000fda0003f0f008 */
[----:B------:R-:W-:Y:S05]  /*5950*/  @!P0 EXIT ;  /* 0x000000000000894d */ /* 0x000fea0003800000 */
[----:B------:R-:W1:Y:S08]  /*5960*/  S2UR UR4, SR_CgaCtaId ;  /* 0x00000000000479c3 */ /* 0x000e700000008800 */
[----:B------:R-:W-:Y:S01]  /*5970*/  BAR.SYNC.DEFER_BLOCKING 0x6, 0xa0 ;  /* 0x0182800000007b1d */ /* 0x000fe20000010000 */
[C---:B------:R-:W-:Y:S01]  /*5980*/  IMAD.SHL.U32 R3, R95.reuse, 0x20, RZ ;  /* 0x000000205f037824 */ /* 0x040fe200078e00ff */
[C---:B------:R-:W-:Y:S01]  /*5990*/  SHF.L.U32 R37, R95.reuse, 0x10, RZ ;  /* 0x000000105f257819 */ /* 0x040fe200000006ff */
[C---:B------:R-:W-:Y:S01]  /*59a0*/  IMAD.SHL.U32 R94, R95.reuse, 0x4, RZ ;  /* 0x000000045f5e7824 */ /* 0x040fe200078e00ff */
[----:B------:R-:W-:Y:S01]  /*59b0*/  LOP3.LUT R96, R95, 0x60, RZ, 0xc0, !PT ;  /* 0x000000605f607812 */ /* 0x000fe200078ec0ff */
[----:B------:R-:W-:Y:S01]  /*59c0*/  HFMA2 R91, -RZ, RZ, 0, 5.9604644775390625e-08 ;  /* 0x00000001ff5b7431 */ /* 0x000fe200000001ff */
[----:B------:R-:W-:-:S02]  /*59d0*/  UMOV UR44, 0x400 ;  /* 0x00000400002c7882 */ /* 0x000fc40000000000 */
[----:B------:R-:W2:Y:S01]  /*59e0*/  LDC.64 R78, c[0x0][0x8b0] ;  /* 0x00022c00ff4e7b82 */ /* 0x000ea20000000a00 */
[----:B------:R-:W-:Y:S01]  /*59f0*/  LOP3.LUT R5, R3, 0xc0, RZ, 0xc0, !PT ;  /* 0x000000c003057812 */ /* 0x000fe200078ec0ff */
[----:B------:R-:W-:Y:S01]  /*5a00*/  HFMA2 R89, -RZ, RZ, 0, 0 ;  /* 0x00000000ff597431 */ /* 0x000fe200000001ff */
[----:B------:R-:W-:Y:S01]  /*5a10*/  LOP3.LUT R93, R95, 0x2, RZ, 0xc0, !PT ;  /* 0x000000025f5d7812 */ /* 0x000fe200078ec0ff */
[----:B------:R-:W-:Y:S01]  /*5a20*/  IMAD.MOV.U32 R36, RZ, RZ, RZ ;  /* 0x000000ffff247224 */ /* 0x000fe200078e00ff */
[----:B------:R-:W-:Y:S01]  /*5a30*/  LOP3.LUT R94, R5, 0x18, R94, 0xf8, !PT ;  /* 0x00000018055e7812 */ /* 0x000fe200078ef85e */
[----:B------:R-:W-:Y:S01]  /*5a40*/  IMAD.MOV.U32 R87, RZ, RZ, RZ ;  /* 0x000000ffff577224 */ /* 0x000fe200078e00ff */
[----:B------:R-:W-:Y:S01]  /*5a50*/  LOP3.LUT R37, R37, 0x600000, RZ, 0xc0, !PT ;  /* 0x0060000025257812 */ /* 0x000fe200078ec0ff */
[----:B------:R-:W3:Y:S01]  /*5a60*/  LDC.64 R76, c[0x0][0x8a8] ;  /* 0x00022a00ff4c7b82 */ /* 0x000ee20000000a00 */
[----:B------:R-:W-:Y:S01]  /*5a70*/  LOP3.LUT R94, R94, 0xf20, R3, 0xf8, !PT ;  /* 0x00000f205e5e7812 */ /* 0x000fe200078ef803 */
[----:B------:R-:W4:Y:S01]  /*5a80*/  LDCU UR59, c[0x0][0x370] ;  /* 0x00006e00ff3b77ac */ /* 0x000f220008000800 */
[----:B------:R-:W-:-:S02]  /*5a90*/  LOP3.LUT R95, R95, 0x4, RZ, 0xc0, !PT ;  /* 0x000000045f5f7812 */ /* 0x000fc400078ec0ff */
[----:B------:R-:W-:Y:S01]  /*5aa0*/  MOV R90, RZ ;  /* 0x000000ff005a7202 */ /* 0x000fe20000000f00 */
[----:B------:R-:W2:Y:S01]  /*5ab0*/  LDCU UR43, c[0x0][0xb0c] ;  /* 0x00016180ff2b77ac */ /* 0x000ea20008000800 */
[----:B-1----:R-:W-:Y:S01]  /*5ac0*/  ULEA UR44, UR4, UR44, 0x18 ;  /* 0x0000002c042c7291 */ /* 0x002fe2000f8ec0ff */
[----:B------:R-:W1:Y:S03]  /*5ad0*/  LDCU UR39, c[0x0][0xb30] ;  /* 0x00016600ff2777ac */ /* 0x000e660008000800 */
[----:B------:R-:W-:Y:S01]  /*5ae0*/  UIADD3 UR4, UPT, UPT, UR44, 0x200, URZ ;  /* 0x000002002c047890 */ /* 0x000fe2000fffe0ff */
[----:B------:R-:W1:Y:S04]  /*5af0*/  LDCU.64 UR56, c[0x0][0x888] ;  /* 0x00011100ff3877ac */ /* 0x000e680008000a00 */
[----:B------:R-:W4:Y:S01]  /*5b00*/  LDS R0, [UR44+0x180] ;  /* 0x0001802cff007984 */ /* 0x000f220008000800 */
[----:B------:R-:W-:Y:S01]  /*5b10*/  IMAD.U32 R85, RZ, RZ, UR4 ;  /* 0x00000004ff557e24 */ /* 0x000fe2000f8e00ff */
[----:B------:R-:W1:Y:S03]  /*5b20*/  LDCU.64 UR40, c[0x0][0xb28] ;  /* 0x00016500ff2877ac */ /* 0x000e660008000a00 */
[----:B------:R-:W-:Y:S01]  /*5b30*/  IMAD R94, R94, 0x2, R85 ;  /* 0x000000025e5e7824 */ /* 0x000fe200078e0255 */
[----:B------:R-:W1:Y:S03]  /*5b40*/  LDCU.64 UR62, c[0x0][0x890] ;  /* 0x00011200ff3e77ac */ /* 0x000e660008000a00 */
[--C-:B------:R-:W-:Y:S01]  /*5b50*/  IMAD R93, R93, -0x10, R94.reuse ;  /* 0xfffffff05d5d7824 */ /* 0x100fe200078e025e */
[----:B------:R-:W1:Y:S01]  /*5b60*/  LDCU.128 UR52, c[0x0][0xb10] ;  /* 0x00016200ff3477ac */ /* 0x000e620008000c00 */
[----:B------:R-:W-:Y:S01]  /*5b70*/  IMAD R92, R95, -0x10, R94 ;  /* 0xfffffff05f5c7824 */ /* 0x000fe200078e025e */
[----:B------:R-:W1:Y:S01]  /*5b80*/  LDCU UR58, c[0x0][0x374] ;  /* 0x00006e80ff3a77ac */ /* 0x000e620008000800 */
[----:B------:R-:W-:Y:S01]  /*5b90*/  UMOV UR47, URZ ;  /* 0x000000ff002f7c82 */ /* 0x000fe20008000000 */
[----:B------:R-:W-:Y:S01]  /*5ba0*/  UMOV UR46, URZ ;  /* 0x000000ff002e7c82 */ /* 0x000fe20008000000 */
[----:B-1234-:R-:W-:-:S07]  /*5bb0*/  IMAD.IADD R37, R0, 0x1, R37 ;  /* 0x0000000100257824 */ /* 0x01efce00078e0225 */
.L_x_148:
[----:B------:R-:W-:Y:S02]  /*5bc0*/  LEA R3, R87, UR44, 0x3 ;  /* 0x0000002c57037c11 */ /* 0x000fe4000f8e18ff */
[----:B------:R-:W-:Y:S02]  /*5bd0*/  SHF.L.U32 R0, R89, 0x1f, RZ ;  /* 0x0000001f59007819 */ /* 0x000fe400000006ff */
[----:B------:R-:W-:Y:S02]  /*5be0*/  LEA R5, R87, UR44, 0x4 ;  /* 0x0000002c57057c11 */ /* 0x000fe4000f8e20ff */
[----:B-1----:R-:W1:Y:S02]  /*5bf0*/  SYNCS.PHASECHK.TRANS64.TRYWAIT P0, [R3+URZ+0xd0], R0 ;  /* 0x0000d000030075a7 */ /* 0x002e6400080011ff */
[----:B-12---:R-:W-:Y:S05]  /*5c00*/  @!P0 BRA `(.L_x_105) ;  /* 0x0000004c00908947 */ /* 0x006fea0003800000 */
.L_x_207:
        /* <DEDUP_REMOVED lines=11> */
[----:B------:R-:W-:Y:S01]  /*5cc0*/  PLOP3.LUT P0, PT, PT, PT, UP1, 0x80, 0x8 ;  /* 0x000000000008781c */ /* 0x000fe20003f0f018 */
[----:B------:R-:W-:Y:S11]  /*5cd0*/  UP2UR UR61, UPR, URZ, 0x2 ;  /* 0x00000002ff3d7883 */ /* 0x000ff60008000000 */
[----:B------:R-:W-:Y:S01]  /*5ce0*/  @!UPT UIADD3 URZ, UPT, UPT, URZ, URZ, URZ ;  /* 0x000000fffffff290 */ /* 0x000fe2000fffe0ff */
[----:B-1----:R-:W-:Y:S02]  /*5cf0*/  @P0 SHF.R.U32.HI R0, RZ, 0x10, R5 ;  /* 0x00000010ff000819 */ /* 0x002fe40000011605 */
        /* <DEDUP_REMOVED lines=12> */
[----:B------:R-:W2:Y:S01]  /*5dc0*/  LDCU UR12, c[0x0][0xb20] ;  /* 0x00016400ff0c77ac */ /* 0x000ea20008000800 */
[----:B------:R-:W-:Y:S02]  /*5dd0*/  UIMAD.WIDE.U32 UR4, UR58, UR55, URZ ;  /* 0x000000373a0472a5 */ /* 0x000fe4000f8e00ff */
[----:B------:R-:W-:Y:S02]  /*5de0*/  UIMAD.WIDE.U32 UR6, UR59, UR52, URZ ;  /* 0x000000343b0672a5 */ /* 0x000fe4000f8e00ff */
[----:B------:R-:W-:Y:S02]  /*5df0*/  UISETP.NE.AND UP0, UPT, UR54, 0x1, UPT ;  /* 0x000000013600788c */ /* 0x000fe4000bf05270 */
[----:B------:R-:W-:Y:S02]  /*5e00*/  UIMAD.WIDE.U32 UR8, UR37, UR55, URZ ;  /* 0x00000037250872a5 */ /* 0x000fe4000f8e00ff */
[----:B------:R-:W-:Y:S02]  /*5e10*/  UIMAD.WIDE.U32 UR10, UR38, UR52, URZ ;  /* 0x00000034260a72a5 */ /* 0x000fe4000f8e00ff */
[----:B------:R-:W-:Y:S02]  /*5e20*/  UISETP.NE.AND UP1, UPT, UR43, 0x1, UPT ;  /* 0x000000012b00788c */ /* 0x000fe4000bf25270 */
[----:B------:R-:W-:Y:S01]  /*5e30*/  UISETP.NE.AND UP2, UPT, UR42, 0x1, UPT ;  /* 0x000000012a00788c */ /* 0x000fe2000bf45270 */
[----:B------:R-:W-:Y:S02]  /*5e40*/  UMOV UR4, UR5 ;  /* 0x0000000500047c82 */ /* 0x000fe40008000000 */
[----:B--2---:R-:W-:Y:S03]  /*5e50*/  USHF.R.U32.HI UR5, URZ, UR12, UR4 ;  /* 0x0000000cff057299 */ /* 0x004fe60008011604 */
[----:B------:R-:W-:Y:S02]  /*5e60*/  UMOV UR4, UR7 ;  /* 0x0000000700047c82 */ /* 0x000fe40008000000 */
[----:B------:R-:W-:Y:S02]  /*5e70*/  USHF.R.U32.HI UR7, URZ, UR53, UR4 ;  /* 0x00000035ff077299 */ /* 0x000fe40008011604 */
[----:B------:R-:W-:Y:S02]  /*5e80*/  USEL UR4, UR58, UR5, !UP0 ;  /* 0x000000053a047287 */ /* 0x000fe4000c000000 */
[----:B------:R-:W-:Y:S01]  /*5e90*/  USEL UR7, UR59, UR7, !UP1 ;  /* 0x000000073b077287 */ /* 0x000fe2000c800000 */
[----:B------:R-:W-:Y:S01]  /*5ea0*/  UMOV UR5, UR9 ;  /* 0x0000000900057c82 */ /* 0x000fe20008000000 */
[----:B------:R-:W-:Y:S02]  /*5eb0*/  UIMAD.WIDE.U32 UR8, UR4, UR40, URZ ;  /* 0x00000028040872a5 */ /* 0x000fe4000f8e00ff */
[----:B------:R-:W-:Y:S03]  /*5ec0*/  USHF.R.U32.HI UR6, URZ, UR12, UR5 ;  /* 0x0000000cff067299 */ /* 0x000fe60008011605 */
[----:B------:R-:W-:Y:S01]  /*5ed0*/  UMOV UR5, UR11 ;  /* 0x0000000b00057c82 */ /* 0x000fe20008000000 */
[----:B------:R-:W-:Y:S02]  /*5ee0*/  UIMAD.WIDE.U32 UR10, UR7, UR40, URZ ;  /* 0x00000028070a72a5 */ /* 0x000fe4000f8e00ff */
[----:B------:R-:W-:Y:S02]  /*5ef0*/  USHF.R.U32.HI UR12, URZ, UR53, UR5 ;  /* 0x00000035ff0c7299 */ /* 0x000fe40008011605 */
[----:B------:R-:W-:Y:S01]  /*5f00*/  USEL UR6, UR37, UR6, !UP0 ;  /* 0x0000000625067287 */ /* 0x000fe2000c000000 */
[----:B------:R-:W-:Y:S02]  /*5f10*/  UMOV UR5, UR9 ;  /* 0x0000000900057c82 */ /* 0x000fe40008000000 */
[----:B------:R-:W-:Y:S01]  /*5f20*/  UMOV UR10, UR11 ;  /* 0x0000000b000a7c82 */ /* 0x000fe20008000000 */
[----:B------:R-:W-:Y:S02]  /*5f30*/  @UP2 USHF.R.U32.HI UR4, URZ, UR41, UR5 ;  /* 0x00000029ff042299 */ /* 0x000fe40008011605 */
[----:B------:R-:W-:Y:S02]  /*5f40*/  @UP2 USHF.R.U32.HI UR7, URZ, UR41, UR10 ;  /* 0x00000029ff072299 */ /* 0x000fe4000801160a */
[----:B------:R-:W-:Y:S02]  /*5f50*/  UIMAD UR4, UR42, UR4, URZ ;  /* 0x000000042a0472a4 */ /* 0x000fe4000f8e02ff */
        /* <DEDUP_REMOVED lines=8> */
[----:B------:R-:W-:Y:S02]  /*5fe0*/  USEL UR11, UR6, UR4, !UP2 ;  /* 0x00000004060b7287 */ /* 0x000fe4000d000000 */
[----:B------:R-:W-:Y:S02]  /*5ff0*/  UIADD3 UR8, UPT, UPT, -UR5, URZ, URZ ;  /* 0x000000ff05087290 */ /* 0x000fe4000fffe1ff */
[----:B------:R-:W-:Y:S01]  /*6000*/  UIADD3 UR10, UPT, UPT, -UR11, URZ, URZ ;  /* 0x000000ff0b0a7290 */ /* 0x000fe2000fffe1ff */
[----:B------:R-:W-:Y:S01]  /*6010*/  @!UP0 UMOV UR4, UR9 ;  /* 0x0000000900048c82 */ /* 0x000fe20008000000 */
[----:B------:R-:W-:Y:S02]  /*6020*/  UIADD3 UR9, UPT, UPT, -UR6, URZ, URZ ;  /* 0x000000ff06097290 */ /* 0x000fe4000fffe1ff */
[----:B------:R-:W-:Y:S02]  /*6030*/  @!UP0 USHF.R.U32.HI UR4, URZ, UR41, UR4 ;  /* 0x00000029ff048299 */ /* 0x000fe40008011604 */
[----:B------:R-:W-:Y:S02]  /*6040*/  UIMAD UR10, UR42, UR10, UR6 ;  /* 0x0000000a2a0a72a4 */ /* 0x000fe4000f8e0206 */
[----:B------:R-:W-:Y:S04]  /*6050*/  @!UP0 USEL UR4, UR5, UR4, !UP2 ;  /* 0x0000000405048287 */ /* 0x000fe8000d000000 */
[----:B------:R-:W-:Y:S02]  /*6060*/  @!UP0 UIMAD UR10, UR7, UR10, UR4 ;  /* 0x0000000a070a82a4 */ /* 0x000fe4000f8e0204 */
[----:B------:R-:W-:Y:S02]  /*6070*/  @!UP0 UIADD3 UR11, UPT, UPT, UR11, -UR4, URZ ;  /* 0x800000040b0b8290 */ /* 0x000fe4000fffe0ff */
[----:B------:R-:W-:Y:S02]  /*6080*/  UIMAD UR7, UR43, UR8, UR38 ;  /* 0x000000082b0772a4 */ /* 0x000fe4000f8e0226 */
[----:B------:R-:W-:Y:S02]  /*6090*/  @!UP0 UIMAD UR6, UR11, UR42, UR5 ;  /* 0x0000002a0b0682a4 */ /* 0x000fe4000f8e0205 */
[----:B------:R-:W-:Y:S01]  /*60a0*/  UIMAD UR4, UR54, UR9, UR37 ;  /* 0x00000009360472a4 */ /* 0x000fe2000f8e0225 */
[----:B------:R-:W-:Y:S02]  /*60b0*/  @!UP0 UMOV UR5, UR10 ;  /* 0x0000000a00058c82 */ /* 0x000fe40008000000 */
[----:B------:R-:W-:Y:S02]  /*60c0*/  UIMAD UR38, UR5, UR43, UR7 ;  /* 0x0000002b052672a4 */ /* 0x000fe4000f8e0207 */
[----:B------:R-:W-:Y:S11]  /*60d0*/  UIMAD UR37, UR6, UR54, UR4 ;  /* 0x00000036062572a4 */ /* 0x000ff6000f8e0204 */
[----:B------:R-:W-:Y:S01]  /*60e0*/  @!UPT UIADD3 URZ, UPT, UPT, URZ, URZ, URZ ;  /* 0x000000fffffff290 */ /* 0x000fe2000fffe0ff */
.L_x_106:
[----:B------:R-:W-:Y:S01]  /*60f0*/  UISETP.NE.AND UP0, UPT, UR39, 0x1, UPT ;  /* 0x000000012700788c */ /* 0x000fe2000bf05270 */
[----:B------:R-:W-:Y:S01]  /*6100*/  LOP3.LUT P0, RZ, R85, 0x1b0, RZ, 0xc0, !PT ;  /* 0x000001b055ff7812 */ /* 0x000fe2000780c0ff */
[----:B------:R-:W-:Y:S01]  /*6110*/  USHF.L.U32 UR50, UR16, 0x7, URZ ;  /* 0x0000000710327899 */ /* 0x000fe200080006ff */
[----:B------:R-:W-:Y:S01]  /*6120*/  BSSY.RECONVERGENT B6, `(.L_x_107) ;  /* 0x0000034000067945 */ /* 0x000fe20003800200 */
[----:B------:R-:W-:Y:S01]  /*6130*/  USHF.L.U32 UR49, UR20, 0x7, URZ ;  /* 0x0000000714317899 */ /* 0x000fe200080006ff */
[----:B------:R-:W-:Y:S06]  /*6140*/  IADD3 R87, PT, PT, R87, 0x1, RZ ;  /* 0x0000000157577810 */ /* 0x000fec0007ffe0ff */
[----:B------:R-:W2:Y:S01]  /*6150*/  @!UP0 LDCU.128 UR12, c[0x0][0xb10] ;  /* 0x00016200ff0c87ac */ /* 0x000ea20008000c00 */
[----:B------:R-:W3:Y:S01]  /*6160*/  @!UP0 LDCU UR5, c[0x0][0xb0c] ;  /* 0x00016180ff0587ac */ /* 0x000ee20008000800 */
[----:B------:R-:W4:Y:S01]  /*6170*/  @!UP0 LDCU UR10, c[0x0][0xb20] ;  /* 0x00016400ff0a87ac */ /* 0x000f220008000800 */
[----:B--2---:R-:W-:Y:S02]  /*6180*/  UIMAD.WIDE.U32 UR8, UR38, UR12, URZ ;  /* 0x0000000c260872a5 */ /* 0x004fe4000f8e00ff */
[----:B------:R-:W-:Y:S02]  /*6190*/  UIMAD.WIDE.U32 UR6, UR37, UR15, URZ ;  /* 0x0000000f250672a5 */ /* 0x000fe4000f8e00ff */
[----:B------:R-:W-:Y:S03]  /*61a0*/  @!UP0 UISETP.NE.AND UP1, UPT, UR14, 0x1, UPT ;  /* 0x000000010e00888c */ /* 0x000fe6000bf25270 */
[----:B------:R-:W-:Y:S01]  /*61b0*/  @!UP0 UMOV UR4, UR9 ;  /* 0x0000000900048c82 */ /* 0x000fe20008000000 */
[----:B---3--:R-:W-:Y:S02]  /*61c0*/  @!UP0 UISETP.NE.AND UP2, UPT, UR5, 0x1, UPT ;  /* 0x000000010500888c */ /* 0x008fe4000bf45270 */
[----:B------:R-:W-:Y:S01]  /*61d0*/  @!UP0 USHF.R.U32.HI UR4, URZ, UR13, UR4 ;  /* 0x0000000dff048299 */ /* 0x000fe20008011604 */
[----:B------:R-:W-:Y:S02]  /*61e0*/  @!UP0 UMOV UR6, UR7 ;  /* 0x0000000700068c82 */ /* 0x000fe40008000000 */
[----:B----4-:R-:W-:Y:S02]  /*61f0*/  @!UP0 USHF.R.U32.HI UR6, URZ, UR10, UR6 ;  /* 0x0000000aff068299 */ /* 0x010fe40008011606 */
[----:B------:R-:W-:Y:S02]  /*6200*/  @!UP0 USEL UR7, UR38, UR4, !UP2 ;  /* 0x0000000426078287 */ /* 0x000fe4000d000000 */
[----:B------:R-:W-:Y:S04]  /*6210*/  @!UP0 USEL UR6, UR37, UR6, !UP1 ;  /* 0x0000000625068287 */ /* 0x000fe8000c800000 */
[----:B------:R-:W-:Y:S02]  /*6220*/  @!UP0 UIADD3 UR4, UPT, UPT, -UR7, UR6, URZ ;  /* 0x0000000607048290 */ /* 0x000fe4000fffe1ff */
[----:B------:R-:W-:Y:S02]  /*6230*/  @!UP0 UIADD3 UR6, UPT, UPT, UR7, -UR6, URZ ;  /* 0x8000000607068290 */ /* 0x000fe4000fffe0ff */
[----:B------:R-:W-:Y:S02]  /*6240*/  @!UP0 UIMAD UR38, UR4, UR5, UR38 ;  /* 0x00000005042682a4 */ /* 0x000fe4000f8e0226 */
[----:B------:R-:W-:Y:S01]  /*6250*/  @!UP0 UIMAD UR37, UR6, UR14, UR37 ;  /* 0x0000000e062582a4 */ /* 0x000fe2000f8e0225 */
[----:B------:R-:W-:Y:S11]  /*6260*/  @!P0 BRA `(.L_x_108) ;  /* 0x00000000007c8947 */ /* 0x000ff60003800000 */
[----:B------:R-:W2:Y:S01]  /*6270*/  LDCU.64 UR8, c[0x4][0x80] ;  /* 0x01001000ff0877ac */ /* 0x000ea20008000a00 */
[----:B------:R-:W-:Y:S01]  /*6280*/  MOV R2, 0x0 ;  /* 0x0000000000027802 */ /* 0x000fe20000000f00 */
[----:B------:R-:W-:Y:S02]  /*6290*/  HFMA2 R12, -RZ, RZ, 0, 5.9604644775390625e-08 ;  /* 0x00000001ff0c7431 */ /* 0x000fe400000001ff */
[----:B------:R-:W-:Y:S01]  /*62a0*/  IMAD.MOV.U32 R8, RZ, RZ, 0x70 ;  /* 0x00000070ff087424 */ /* 0x000fe200078e00ff */
[----:B------:R3:W4:Y:S01]  /*62b0*/  LDC.64 R14, c[0x4][R2] ;  /* 0x01000000020e7b82 */ /* 0x0007220000000a00 */
[----:B------:R-:W1:Y:S01]  /*62c0*/  LDCU.64 UR6, c[0x4][0x88] ;  /* 0x01001100ff0677ac */ /* 0x000e620008000a00 */
[----:B------:R-:W-:Y:S01]  /*62d0*/  IMAD.MOV.U32 R13, RZ, RZ, RZ ;  /* 0x000000ffff0d7224 */ /* 0x000fe200078e00ff */
[----:B------:R-:W1:Y:S01]  /*62e0*/  LDCU.64 UR4, c[0x4][0x8] ;  /* 0x01000100ff0477ac */ /* 0x000e620008000a00 */
[----:B--2---:R-:W-:Y:S01]  /*62f0*/  MOV R5, UR9 ;  /* 0x0000000900057c02 */ /* 0x004fe20008000f00 */
[----:B------:R-:W-:Y:S01]  /*6300*/  IMAD.U32 R4, RZ, RZ, UR8 ;  /* 0x00000008ff047e24 */ /* 0x000fe2000f8e00ff */
[----:B-1----:R-:W-:Y:S01]  /*6310*/  MOV R7, UR7 ;  /* 0x0000000700077c02 */ /* 0x002fe20008000f00 */
[----:B------:R-:W-:Y:S01]  /*6320*/  IMAD.U32 R6, RZ, RZ, UR6 ;  /* 0x00000006ff067e24 */ /* 0x000fe2000f8e00ff */
[----:B------:R-:W-:Y:S01]  /*6330*/  MOV R11, UR5 ;  /* 0x00000005000b7c02 */ /* 0x000fe20008000f00 */
[----:B------:R-:W-:Y:S02]  /*6340*/  IMAD.U32 R10, RZ, RZ, UR4 ;  /* 0x00000004ff0a7e24 */ /* 0x000fe4000f8e00ff */
[----:B------:R-:W-:Y:S07]  /*6350*/  LEPC R20, `(.L_x_109) ;  /* 0x000000001014794e */ /* 0x000fee0000000000 */
[----:B---345:R-:W-:Y:S05]  /*6360*/  CALL.ABS.NOINC R14 ;  /* 0x000000000e007343 */ /* 0x038fea0003c00000 */
.L_x_109:
[----:B------:R-:W1:Y:S01]  /*6370*/  LDCU.64 UR8, c[0x4][0x80] ;  /* 0x01001000ff0877ac */ /* 0x000e620008000a00 */
[----:B------:R-:W2:Y:S01]  /*6380*/  LDC.64 R2, c[0x4][R2] ;  /* 0x0100000002027b82 */ /* 0x000ea20000000a00 */
[----:B------:R-:W-:Y:S02]  /*6390*/  HFMA2 R12, -RZ, RZ, 0, 5.9604644775390625e-08 ;  /* 0x00000001ff0c7431 */ /* 0x000fe400000001ff */
[----:B------:R-:W-:Y:S02]  /*63a0*/  IMAD.MOV.U32 R8, RZ, RZ, 0x70 ;  /* 0x00000070ff087424 */ /* 0x000fe400078e00ff */
[----:B------:R-:W-:Y:S01]  /*63b0*/  IMAD.MOV.U32 R13, RZ, RZ, RZ ;  /* 0x000000ffff0d7224 */ /* 0x000fe200078e00ff */
[----:B------:R-:W3:Y:S01]  /*63c0*/  LDCU.64 UR6, c[0x4][0x88] ;  /* 0x01001100ff0677ac */ /* 0x000ee20008000a00 */
[----:B------:R-:W4:Y:S01]  /*63d0*/  LDCU.64 UR4, c[0x4][0x8] ;  /* 0x01000100ff0477ac */ /* 0x000f220008000a00 */
[----:B-1----:R-:W-:Y:S02]  /*63e0*/  MOV R4, UR8 ;  /* 0x0000000800047c02 */ /* 0x002fe40008000f00 */
[----:B------:R-:W-:Y:S02]  /*63f0*/  MOV R5, UR9 ;  /* 0x0000000900057c02 */ /* 0x000fe40008000f00 */
[----:B---3--:R-:W-:Y:S01]  /*6400*/  MOV R7, UR7 ;  /* 0x0000000700077c02 */ /* 0x008fe20008000f00 */
[----:B------:R-:W-:Y:S01]  /*6410*/  IMAD.U32 R6, RZ, RZ, UR6 ;  /* 0x00000006ff067e24 */ /* 0x000fe2000f8e00ff */
[----:B----4-:R-:W-:Y:S01]  /*6420*/  MOV R11, UR5 ;  /* 0x00000005000b7c02 */ /* 0x010fe20008000f00 */
[----:B------:R-:W-:Y:S02]  /*6430*/  IMAD.U32 R10, RZ, RZ, UR4 ;  /* 0x00000004ff0a7e24 */ /* 0x000fe4000f8e00ff */
[----:B------:R-:W-:Y:S07]  /*6440*/  LEPC R20, `(.L_x_108) ;  /* 0x000000001014794e */ /* 0x000fee0000000000 */
[----:B--2---:R-:W-:Y:S05]  /*6450*/  CALL.ABS.NOINC R2 ;  /* 0x0000000002007343 */ /* 0x004fea0003c00000 */
.L_x_108:
[----:B------:R-:W-:Y:S05]  /*6460*/  BSYNC.RECONVERGENT B6 ;  /* 0x0000000000067941 */ /* 0x000fea0003800200 */
.L_x_107:
[----:B------:R-:W-:Y:S01]  /*6470*/  R2UR UR4, R84 ;  /* 0x00000000540472ca */ /* 0x000fe200000e0000 */
[----:B------:R-:W-:Y:S01]  /*6480*/  UISETP.NE.U32.AND UP0, UPT, UR62, URZ, UPT ;  /* 0x000000ff3e00728c */ /* 0x000fe2000bf05070 */
[----:B------:R-:W-:Y:S02]  /*6490*/  ISETP.NE.U32.AND P4, PT, R78, RZ, PT ;  /* 0x000000ff4e00720c */ /* 0x000fe40003f85070 */
[----:B------:R-:W-:Y:S01]  /*64a0*/  ISETP.NE.U32.AND P2, PT, RZ, UR56, PT ;  /* 0x00000038ff007c0c */ /* 0x000fe2000bf45070 */
[----:B------:R-:W-:Y:S01]  /*64b0*/  UISETP.NE.AND.EX UP1, UPT, UR63, URZ, UPT, UP0 ;  /* 0x000000ff3f00728c */ /* 0x000fe2000bf25300 */
[----:B------:R-:W-:Y:S01]  /*64c0*/  ISETP.NE.AND.EX P4, PT, R79, RZ, PT, P4 ;  /* 0x000000ff4f00720c */ /* 0x000fe20003f85340 */
[----:B------:R-:W-:Y:S01]  /*64d0*/  UPLOP3.LUT UP0, UPT, UPT, UPT, UPT, 0x40, 0x4 ;  /* 0x000000000004789c */ /* 0x000fe20003f0e870 */
[----:B------:R-:W-:Y:S05]  /*64e0*/  ISETP.NE.AND.EX P2, PT, RZ, UR57, PT, P2 ;  /* 0x00000039ff007c0c */ /* 0x000fea000bf45320 */
[----:B------:R-:W-:Y:S06]  /*64f0*/  UISETP.NE.AND UP2, UPT, UR4, URZ, UPT ;  /* 0x000000ff0400728c */ /* 0x000fec000bf45270 */
[----:B------:R-:W-:Y:S05]  /*6500*/  PLOP3.LUT P1, PT, PT, PT, UP2, 0x80, 0x8 ;  /* 0x000000000008781c */ /* 0x000fea0003f2f028 */
[----:B------:R-:W-:Y:S06]  /*6510*/  @UP2 UPLOP3.LUT UP0, UPT, UPT, UPT, UP1, 0x80, 0x8 ;  /* 0x000000000008289c */ /* 0x000fec0003f0f010 */
[----:B------:R-:W-:Y:S01]  /*6520*/  PLOP3.LUT P0, PT, PT, PT, UP0, 0x80, 0x8 ;  /* 0x000000000008781c */ /* 0x000fe20003f0f008 */
[----:B------:R-:W-:Y:S01]  /*6530*/  @!UPT UIADD3 URZ, UPT, UPT, URZ, URZ, URZ ;  /* 0x000000fffffff290 */ /* 0x000fe2000fffe0ff */
[----:B------:R-:W-:Y:S11]  /*6540*/  BRA.U !UP1, `(.L_x_110) ;  /* 0x00000001093c7547 */ /* 0x000ff6000b800000 */
[----:B------:R-:W-:Y:S01]  /*6550*/  UISETP.NE.U32.AND UP0, UPT, UR56, URZ, UPT ;  /* 0x000000ff3800728c */ /* 0x000fe2000bf05070 */
[----:B-1----:R-:W-:Y:S01]  /*6560*/  HFMA2 R0, -RZ, RZ, 0, 5.9604644775390625e-08 ;  /* 0x00000001ff007431 */ /* 0x002fe200000001ff */
[----:B------:R-:W1:Y:S01]  /*6570*/  LDCU.64 UR8, c[0x0][0x358] ;  /* 0x00006b00ff0877ac */ /* 0x000e620008000a00 */
[----:B------:R-:W-:Y:S01]  /*6580*/  IMAD.MOV.U32 R80, RZ, RZ, 0x1 ;  /* 0x00000001ff507424 */ /* 0x000fe200078e00ff */
[----:B------:R-:W-:Y:S06]  /*6590*/  UISETP.NE.AND.EX UP0, UPT, UR57, URZ, UPT, UP0 ;  /* 0x000000ff3900728c */ /* 0x000fec000bf05300 */
[----:B------:R-:W-:Y:S05]  /*65a0*/  PLOP3.LUT P3, PT, PT, PT, UP0, 0x80, 0x8 ;  /* 0x000000000008781c */ /* 0x000fea0003f6f008 */
[----:B------:R-:W2:Y:S01]  /*65b0*/  @UP0 LDCU.64 UR4, c[0x0][0x888] ;  /* 0x00011100ff0407ac */ /* 0x000ea20008000a00 */
[----:B------:R-:W-:Y:S07]  /*65c0*/  @UP0 UIMAD UR6, UR36, UR62, URZ ;  /* 0x0000003e240602a4 */ /* 0x000fee000f8e02ff */
[----:B------:R-:W-:Y:S01]  /*65d0*/  @!P3 PRMT R80, R0, 0x7610, R80 ;  /* 0x000076100050b816 */ /* 0x000fe20000000050 */
[----:B--2---:R-:W-:Y:S06]  /*65e0*/  @UP0 UIMAD.WIDE UR4, UR6, 0x4, UR4 ;  /* 0x00000004060408a5 */ /* 0x004fec000f8e0204 */
[----:B------:R-:W-:Y:S01]  /*65f0*/  IMAD.U32 R2, RZ, RZ, UR4 ;  /* 0x00000004ff027e24 */ /* 0x000fe2000f8e00ff */
[----:B------:R-:W-:Y:S04]  /*6600*/  MOV R3, UR5 ;  /* 0x0000000500037c02 */ /* 0x000fe80008000f00 */
[----:B------:R-:W2:Y:S01]  /*6610*/  @!UP0 LDCU UR4, c[0x0][0x880] ;  /* 0x00011000ff0487ac */ /* 0x000ea20008000800 */
[----:B-1---5:R3:W5:Y:S02]  /*6620*/  @P3 LDG.E R41, desc[UR8][R2.64] ;  /* 0x0000000802293981 */ /* 0x022764000c1e1900 */
[----:B--23--:R-:W-:Y:S02]  /*6630*/  @!P3 IMAD.U32 R41, RZ, RZ, UR4 ;  /* 0x00000004ff29be24 */ /* 0x00cfe4000f8e00ff */
.L_x_110:
[----:B------:R-:W-:Y:S05]  /*6640*/  @!P4 BRA `(.L_x_111) ;  /* 0x000000000024c947 */ /* 0x000fea0003800000 */
[----:B------:R-:W-:Y:S01]  /*6650*/  ISETP.NE.U32.AND P3, PT, R76, RZ, PT ;  /* 0x000000ff4c00720c */ /* 0x000fe20003f65070 */
[----:B------:R-:W2:Y:S03]  /*6660*/  LDCU.64 UR4, c[0x0][0x358] ;  /* 0x00006b00ff0477ac */ /* 0x000ea60008000a00 */
[----:B------:R-:W-:Y:S11]  /*6670*/  ISETP.NE.AND.EX P3, PT, R77, RZ, PT, P3 ;  /* 0x000000ff4d00720c */ /* 0x000ff60003f65330 */
[----:B------:R-:W-:Y:S02]  /*6680*/  @!UPT UIADD3 URZ, UPT, UPT, URZ, URZ, URZ ;  /* 0x000000fffffff290 */ /* 0x000fe4000fffe0ff */
[----:B------:R-:W3:Y:S01]  /*6690*/  @P3 LDC.64 R2, c[0x0][0x8a8] ;  /* 0x00022a00ff023b82 */ /* 0x000ee20000000a00 */
[----:B-1----:R-:W-:Y:S04]  /*66a0*/  @P3 IMAD R0, R78, UR36, RZ ;  /* 0x000000244e003c24 */ /* 0x002fe8000f8e02ff */
[----:B---3--:R-:W-:Y:S05]  /*66b0*/  @P3 IMAD.WIDE R2, R0, 0x4, R2 ;  /* 0x0000000400023825 */ /* 0x008fea00078e0202 */
[----:B--2--5:R2:W5:Y:S02]  /*66c0*/  @P3 LDG.E R38, desc[UR4][R2.64] ;  /* 0x0000000402263981 */ /* 0x024564000c1e1900 */
[----:B--2---:R-:W3:Y:S02]  /*66d0*/  @!P3 LDC R38, c[0x0][0x8a0] ;  /* 0x00022800ff26bb82 */ /* 0x004ee40000000800 */
.L_x_111:
[----:B-----5:R-:W-:Y:S01]  /*66e0*/  FSETP.NEU.AND P3, PT, R41, RZ, PT ;  /* 0x000000ff2900720b */ /* 0x020fe20003f6d000 */
[----:B------:R-:W-:Y:S01]  /*66f0*/  BSSY B1, `(.L_x_112) ;  /* 0x0000039000017945 */ /* 0x000fe20003800000 */
[----:B------:R-:W-:Y:S01]  /*6700*/  SEL R5, RZ, 0xffffffff, P2 ;  /* 0xffffffffff057807 */ /* 0x000fe20001000000 */
[----:B------:R-:W-:Y:S01]  /*6710*/  IMAD.MOV.U32 R46, RZ, RZ, 0x1 ;  /* 0x00000001ff2e7424 */ /* 0x000fe200078e00ff */
[----:B------:R-:W-:Y:S01]  /*6720*/  @P1 LOP3.LUT P2, RZ, R80, 0xff, RZ, 0xc0, !PT ;  /* 0x000000ff50ff1812 */ /* 0x000fe2000784c0ff */
[C---:B------:R-:W-:Y:S01]  /*6730*/  IMAD R39, R36.reuse, 0x80, R37 ;  /* 0x0000008024277824 */ /* 0x040fe200078e0225 */
[----:B-1----:R-:W-:Y:S01]  /*6740*/  @P1 SEL R0, RZ, 0xffffffff, P3 ;  /* 0xffffffffff001807 */ /* 0x002fe20001800000 */
[----:B------:R-:W-:Y:S01]  /*6750*/  IMAD R88, R95, -0x10, R93 ;  /* 0xfffffff05f587824 */ /* 0x000fe200078e025d */
[----:B------:R-:W-:Y:S01]  /*6760*/  LOP3.LUT R91, R91, 0x1, RZ, 0x3c, !PT ;  /* 0x000000015b5b7812 */ /* 0x000fe200078e3cff */
[----:B------:R-:W-:Y:S01]  /*6770*/  IMAD.MOV.U32 R47, RZ, RZ, RZ ;  /* 0x000000ffff2f7224 */ /* 0x000fe200078e00ff */
[----:B------:R-:W-:Y:S02]  /*6780*/  @P0 SEL R0, R5, R0, !P2 ;  /* 0x0000000005000207 */ /* 0x000fe40005000000 */
[----:B------:R-:W-:Y:S02]  /*6790*/  CS2R R74, SRZ ;  /* 0x00000000004a7805 */ /* 0x000fe4000001ff00 */
[----:B------:R-:W-:Y:S02]  /*67a0*/  LEA R98, R36, UR44, 0x3 ;  /* 0x0000002c24627c11 */ /* 0x000fe4000f8e18ff */
[----:B------:R-:W-:Y:S02]  /*67b0*/  CS2R R72, SRZ ;  /* 0x0000000000487805 */ /* 0x000fe4000001ff00 */
[----:B------:R-:W-:Y:S02]  /*67c0*/  @P1 LOP3.LUT R0, R0, 0x1, RZ, 0xc0, !PT ;  /* 0x0000000100001812 */ /* 0x000fe400078ec0ff */
[----:B------:R-:W-:Y:S02]  /*67d0*/  CS2R R66, SRZ ;  /* 0x0000000000427805 */ /* 0x000fe4000001ff00 */
[----:B------:R-:W-:Y:S02]  /*67e0*/  SHF.L.U32 R3, R90, 0x1f, RZ ;  /* 0x0000001f5a037819 */ /* 0x000fe400000006ff */
[----:B------:R-:W-:Y:S02]  /*67f0*/  CS2R R64, SRZ ;  /* 0x0000000000407805 */ /* 0x000fe4000001ff00 */
[----:B------:R-:W-:Y:S02]  /*6800*/  ISETP.NE.U32.OR P5, PT, R0, 0x1, !P1 ;  /* 0x000000010000780c */ /* 0x000fe40004fa5470 */
[----:B------:R-:W-:Y:S02]  /*6810*/  CS2R R58, SRZ ;  /* 0x00000000003a7805 */ /* 0x000fe4000001ff00 */
[----:B------:R-:W-:Y:S02]  /*6820*/  PLOP3.LUT P2, PT, PT, PT, UP1, 0x80, 0x8 ;  /* 0x000000000008781c */ /* 0x000fe40003f4f018 */
[----:B------:R-:W-:Y:S02]  /*6830*/  CS2R R56, SRZ ;  /* 0x0000000000387805 */ /* 0x000fe4000001ff00 */
[----:B------:R-:W-:Y:S02]  /*6840*/  LOP3.LUT P4, R86, R80, 0xff, RZ, 0xc0, !PT ;  /* 0x000000ff50567812 */ /* 0x000fe4000788c0ff */
[----:B------:R-:W-:Y:S02]  /*6850*/  CS2R R50, SRZ ;  /* 0x0000000000327805 */ /* 0x000fe4000001ff00 */
[----:B------:R-:W-:Y:S02]  /*6860*/  SEL R0, RZ, 0xffffffff, P3 ;  /* 0xffffffffff007807 */ /* 0x000fe40001800000 */
[----:B------:R-:W-:Y:S02]  /*6870*/  CS2R R48, SRZ ;  /* 0x0000000000307805 */ /* 0x000fe4000001ff00 */
[----:B------:R-:W-:Y:S02]  /*6880*/  P2R R97, PR, RZ, 0x20 ;  /* 0x00000020ff617803 */ /* 0x000fe40000000000 */
[----:B------:R-:W-:Y:S02]  /*6890*/  @P5 SHF.L.U32 R2, R91, 0x1f, RZ ;  /* 0x0000001f5b025819 */ /* 0x000fe400000006ff */
[----:B------:R-:W-:Y:S02]  /*68a0*/  @P2 SEL R0, R5, R0, !P4 ;  /* 0x0000000005002207 */ /* 0x000fe40006000000 */
[----:B------:R-:W1:Y:S02]  /*68b0*/  @P5 SYNCS.PHASECHK.TRANS64.TRYWAIT P1, [UR44+0x80], R2 ;  /* 0x00008002ff0055a7 */ /* 0x000e64000802112c */
[----:B------:R-:W-:Y:S04]  /*68c0*/  LOP3.LUT R0, R0, 0x1, RZ, 0xc0, !PT ;  /* 0x0000000100007812 */ /* 0x000fe800078ec0ff */
[----:B------:R-:W-:Y:S04]  /*68d0*/  ISETP.NE.U32.AND P2, PT, R0, 0x1, PT ;  /* 0x000000010000780c */ /* 0x000fe80003f45070 */
[----:B------:R-:W-:Y:S01]  /*68e0*/  P2R R60, PR, RZ, 0x4 ;  /* 0x00000004ff3c7803 */ /* 0x000fe20000000000 */
[----:B------:R2:W4:Y:S01]  /*68f0*/  SYNCS.PHASECHK.TRANS64.TRYWAIT P0, [R98+URZ+0xf0], R3 ;  /* 0x0000f003620075a7 */ /* 0x00052200080011ff */
[----:B-1----:R-:W-:Y:S01]  /*6900*/  @P5 SEL R46, RZ, 0x1, !P1 ;  /* 0x00000001ff2e5807 */ /* 0x002fe20004800000 */
[----:B--2---:R-:W-:Y:S06]  /*6910*/  @!P5 BRA `(.L_x_113) ;  /* 0x000000000058d947 */ /* 0x004fec0003800000 */
[----:B------:R-:W-:Y:S01]  /*6920*/  IMAD.MOV.U32 R75, RZ, RZ, RZ ;  /* 0x000000ffff4b7224 */ /* 0x000fe200078e00ff */
[----:B------:R-:W-:Y:S01]  /*6930*/  ISETP.NE.AND P1, PT, R46, RZ, PT ;  /* 0x000000ff2e00720c */ /* 0x000fe20003f25270 */
[----:B------:R-:W-:Y:S01]  /*6940*/  BSSY B0, `(.L_x_114) ;  /* 0x000000c000007945 */ /* 0x000fe20003800000 */
[----:B------:R-:W-:Y:S02]  /*6950*/  CS2R R50, SRZ ;  /* 0x0000000000327805 */ /* 0x000fe4000001ff00 */
[----:B------:R-:W-:Y:S02]  /*6960*/  CS2R R48, SRZ ;  /* 0x0000000000307805 */ /* 0x000fe4000001ff00 */
[----:B------:R-:W-:Y:S02]  /*6970*/  CS2R R58, SRZ ;  /* 0x00000000003a7805 */ /* 0x000fe4000001ff00 */
[----:B------:R-:W-:Y:S02]  /*6980*/  CS2R R56, SRZ ;  /* 0x0000000000387805 */ /* 0x000fe4000001ff00 */
[----:B------:R-:W-:Y:S02]  /*6990*/  CS2R R66, SRZ ;  /* 0x0000000000427805 */ /* 0x000fe4000001ff00 */
[----:B------:R-:W-:Y:S02]  /*69a0*/  CS2R R64, SRZ ;  /* 0x0000000000407805 */ /* 0x000fe4000001ff00 */
[----:B------:R-:W-:Y:S01]  /*69b0*/  CS2R R72, SRZ ;  /* 0x0000000000487805 */ /* 0x000fe2000001ff00 */
[----:B------:R-:W-:Y:S06]  /*69c0*/  @P1 BRA `(.L_x_115) ;  /* 0x00000000000c1947 */ /* 0x000fec0003800000 */
[----:B------:R-:W-:Y:S04]  /*69d0*/  SHF.L.U32 R5, R91, 0x1f, RZ ;  /* 0x0000001f5b057819 */ /* 0x000fe800000006ff */
[----:B------:R-:W1:Y:S02]  /*69e0*/  SYNCS.PHASECHK.TRANS64.TRYWAIT P1, [UR44+0x80], R5 ;  /* 0x00008005ff0075a7 */ /* 0x000e64000802112c */
[----:B-1----:R-:W-:Y:S05]  /*69f0*/  @!P1 BRA `(.L_x_116) ;  /* 0x0000004000289947 */ /* 0x002fea0003800000 */
.L_x_115:
[----:B------:R-:W-:Y:S05]  /*6a00*/  BSYNC B0 ;  /* 0x0000000000007941 */ /* 0x000fea0003800000 */
.L_x_114:
[----:B------:R-:W-:Y:S01]  /*6a10*/  ISETP.NE.AND P1, PT, R60, RZ, PT ;  /* 0x000000ff3c00720c */ /* 0x000fe20003f25270 */
[----:B------:R-:W-:Y:S11]  /*6a20*/  HFMA2 R47, -RZ, RZ, 0, 5.9604644775390625e-08 ;  /* 0x00000001ff2f7431 */ /* 0x000ff600000001ff */
[----:B------:R-:W-:Y:S01]  /*6a30*/  @!UPT UIADD3 URZ, UPT, UPT, URZ, URZ, URZ ;  /* 0x000000fffffff290 */ /* 0x000fe2000fffe0ff */
[----:B------:R2:W1:Y:S04]  /*6a40*/  @P1 LDS.128 R48, [R94] ;  /* 0x000000005e301984 */ /* 0x0004680000000c00 */
[----:B------:R2:W1:Y:S04]  /*6a50*/  @P1 LDS.128 R56, [R93+0x10] ;  /* 0x000010005d381984 */ /* 0x0004680000000c00 */
[----:B------:R2:W1:Y:S04]  /*6a60*/  @P1 LDS.128 R64, [R92+0x20] ;  /* 0x000020005c401984 */ /* 0x0004680000000c00 */
[----:B------:R2:W1:Y:S02]  /*6a70*/  @P1 LDS.128 R72, [R88+0x30] ;  /* 0x0000300058481984 */ /* 0x0004640000000c00 */
.L_x_113:
[----:B------:R-:W-:Y:S05]  /*6a80*/  BSYNC B1 ;  /* 0x0000000000017941 */ /* 0x000fea0003800000 */
.L_x_112:
[----:B-1----:R-:W-:Y:S04]  /*6a90*/  SHF.R.U32.HI R0, RZ, 0x15, R39 ;  /* 0x00000015ff007819 */ /* 0x002fe80000011627 */
[----:B------:R-:W-:Y:S01]  /*6aa0*/  LOP3.LUT P1, RZ, R0, 0x3, R81, 0x48, !PT ;  /* 0x0000000300ff7812 */ /* 0x000fe20007824851 */
[----:B------:R-:W-:Y:S01]  /*6ab0*/  @!UPT UIADD3 URZ, UPT, UPT, URZ, URZ, URZ ;  /* 0x000000fffffff290 */ /* 0x000fe2000fffe0ff */
[----:B----4-:R-:W-:Y:S11]  /*6ac0*/  @P0 BRA `(.L_x_117) ;  /* 0x0000000000080947 */ /* 0x010ff60003800000 */
[----:B------:R-:W1:Y:S02]  /*6ad0*/  SYNCS.PHASECHK.TRANS64.TRYWAIT P0, [R98+URZ+0xf0], R3 ;  /* 0x0000f003620075a7 */ /* 0x000e6400080011ff */
[----:B-1----:R-:W-:Y:S05]  /*6ae0*/  @!P0 BRA `(.L_x_118) ;  /* 0x0000004000048947 */ /* 0x002fea0003800000 */
.L_x_117:
[----:B------:R-:W-:Y:S05]  /*6af0*/  @!P1 BRA `(.L_x_119) ;  /* 0x0000000000409947 */ /* 0x000fea0003800000 */
[----:B------:R-:W4:Y:S01]  /*6b00*/  LDCU.64 UR8, c[0x4][0x70] ;  /* 0x01000e00ff0877ac */ /* 0x000f220008000a00 */
[----:B-1----:R-:W-:Y:S01]  /*6b10*/  MOV R3, 0x0 ;  /* 0x0000000000037802 */ /* 0x002fe20000000f00 */
[----:B------:R-:W-:Y:S02]  /*6b20*/  HFMA2 R12, -RZ, RZ, 0, 5.9604644775390625e-08 ;  /* 0x00000001ff0c7431 */ /* 0x000fe400000001ff */
[----:B------:R-:W-:Y:S02]  /*6b30*/  IMAD.MOV.U32 R8, RZ, RZ, 0x192 ;  /* 0x00000192ff087424 */ /* 0x000fe400078e00ff */
[----:B------:R-:W-:Y:S01]  /*6b40*/  IMAD.MOV.U32 R13, RZ, RZ, RZ ;  /* 0x000000ffff0d7224 */ /* 0x000fe200078e00ff */
[----:B------:R-:W1:Y:S01]  /*6b50*/  LDCU.64 UR6, c[0x4][0x78] ;  /* 0x01000f00ff0677ac */ /* 0x000e620008000a00 */
[----:B------:R-:W2:Y:S01]  /*6b60*/  LDC.64 R2, c[0x4][R3] ;  /* 0x0100000003027b82 */ /* 0x000ea20000000a00 */
[----:B------:R-:W5:Y:S01]  /*6b70*/  LDCU.64 UR4, c[0x4][0x10] ;  /* 0x01000200ff0477ac */ /* 0x000f620008000a00 */
[----:B----4-:R-:W-:Y:S01]  /*6b80*/  MOV R5, UR9 ;  /* 0x0000000900057c02 */ /* 0x010fe20008000f00 */
[----:B------:R-:W-:Y:S01]  /*6b90*/  IMAD.U32 R4, RZ, RZ, UR8 ;  /* 0x00000008ff047e24 */ /* 0x000fe2000f8e00ff */
[----:B-1----:R-:W-:Y:S01]  /*6ba0*/  MOV R7, UR7 ;  /* 0x0000000700077c02 */ /* 0x002fe20008000f00 */
[----:B------:R-:W-:Y:S01]  /*6bb0*/  IMAD.U32 R6, RZ, RZ, UR6 ;  /* 0x00000006ff067e24 */ /* 0x000fe2000f8e00ff */
[----:B-----5:R-:W-:Y:S01]  /*6bc0*/  MOV R11, UR5 ;  /* 0x00000005000b7c02 */ /* 0x020fe20008000f00 */
[----:B------:R-:W-:Y:S02]  /*6bd0*/  IMAD.U32 R10, RZ, RZ, UR4 ;  /* 0x00000004ff0a7e24 */ /* 0x000fe4000f8e00ff */
[----:B------:R-:W-:Y:S07]  /*6be0*/  LEPC R20, `(.L_x_119) ;  /* 0x000000001014794e */ /* 0x000fee0000000000 */
[----:B--23--:R-:W-:Y:S05]  /*6bf0*/  CALL.ABS.NOINC R2 ;  /* 0x0000000002007343 */ /* 0x00cfea0003c00000 */
.L_x_119:
[----:B------:R-:W-:Y:S05]  /*6c00*/  WARPSYNC.ALL ;  /* 0x0000000000007948 */ /* 0x000fea0003800000 */
[----:B------:R-:W-:Y:S01]  /*6c10*/  R2UR UR4, R39 ;  /* 0x00000000270472ca */ /* 0x000fe200000e0000 */
[--C-:B------:R-:W-:Y:S01]  /*6c20*/  HADD2.F32 R40, -RZ, R48.reuse.H0_H0 ;  /* 0x20000030ff287230 */ /* 0x100fe20000004100 */
[----:B------:R-:W-:Y:S01]  /*6c30*/  ISETP.NE.AND P0, PT, R96, RZ, PT ;  /* 0x000000ff6000720c */ /* 0x000fe20003f05270 */
[----:B------:R-:W-:Y:S01]  /*6c40*/  HADD2.F32 R43, -RZ, R48.H1_H1 ;  /* 0x30000030ff2b7230 */ /* 0x000fe20000004100 */
[----:B------:R-:W-:Y:S01]  /*6c50*/  BSSY.RECONVERGENT B0, `(.L_x_120) ;  /* 0x0000086000007945 */ /* 0x000fe20003800200 */
[----:B------:R-:W-:Y:S02]  /*6c60*/  HADD2.F32 R42, -RZ, R49.H0_H0 ;  /* 0x20000031ff2a7230 */ /* 0x000fe40000004100 */
[----:B------:R-:W-:Y:S02]  /*6c70*/  HADD2.F32 R45, -RZ, R51.H0_H0 ;  /* 0x20000033ff2d7230 */ /* 0x000fe40000004100 */
[----:B------:R-:W-:Y:S04]  /*6c80*/  HADD2.F32 R44, -RZ, R75.H1_H1 ;  /* 0x3000004bff2c7230 */ /* 0x000fe80000004100 */
[----:B------:R-:W3:Y:S02]  /*6c90*/  LDTM.x32 R4, tmem[UR4] ;  /* 0x00000004000479ee */ /* 0x000ee400082c0000 */
[C---:B---3--:R-:W-:Y:S01]  /*6ca0*/  FMUL R0, R38.reuse, R4 ;  /* 0x0000000426007220 */ /* 0x048fe20000400000 */
[C---:B------:R-:W-:Y:S01]  /*6cb0*/  FMUL R2, R38.reuse, R5 ;  /* 0x0000000526027220 */ /* 0x040fe20000400000 */
[C---:B-1----:R-:W-:Y:S01]  /*6cc0*/  FMUL R3, R38.reuse, R6 ;  /* 0x0000000626037220 */ /* 0x042fe20000400000 */
[C---:B------:R-:W-:Y:S01]  /*6cd0*/  FMUL R7, R38.reuse, R7 ;  /* 0x0000000726077220 */ /* 0x040fe20000400000 */
[C---:B------:R-:W-:Y:S01]  /*6ce0*/  FFMA R0, R41.reuse, R40, R0 ;  /* 0x0000002829007223 */ /* 0x040fe20000000000 */
[----:B------:R-:W-:Y:S02]  /*6cf0*/  HADD2.F32 R40, -RZ, R49.H1_H1 ;  /* 0x30000031ff287230 */ /* 0x000fe40000004100 */
[C---:B------:R-:W-:Y:S01]  /*6d00*/  FFMA R2, R41.reuse, R43, R2 ;  /* 0x0000002b29027223 */ /* 0x040fe20000000002 */
[C---:B------:R-:W-:Y:S01]  /*6d10*/  FFMA R3, R41.reuse, R42, R3 ;  /* 0x0000002a29037223 */ /* 0x040fe20000000003 */
[--C-:B------:R-:W-:Y:S02]  /*6d20*/  HADD2.F32 R43, -RZ, R50.reuse.H0_H0 ;  /* 0x20000032ff2b7230 */ /* 0x100fe40000004100 */
[----:B------:R-:W-:Y:S01]  /*6d30*/  FMUL R4, R38, R8 ;  /* 0x0000000826047220 */ /* 0x000fe20000400000 */
[----:B------:R-:W-:Y:S01]  /*6d40*/  HADD2.F32 R42, -RZ, R50.H1_H1 ;  /* 0x30000032ff2a7230 */ /* 0x000fe20000004100 */
[----:B------:R-:W-:Y:S01]  /*6d50*/  F2FP.F16.F32.PACK_AB R52, R2, R0 ;  /* 0x000000000234723e */ /* 0x000fe200000000ff */
[C---:B------:R-:W-:Y:S01]  /*6d60*/  FFMA R7, R41.reuse, R40, R7 ;  /* 0x0000002829077223 */ /* 0x040fe20000000007 */
[----:B------:R-:W-:Y:S01]  /*6d70*/  FFMA R4, R41, R43, R4 ;  /* 0x0000002b29047223 */ /* 0x000fe20000000004 */
[C---:B------:R-:W-:Y:S01]  /*6d80*/  FMUL R5, R38.reuse, R9 ;  /* 0x0000000926057220 */ /* 0x040fe20000400000 */
[C---:B------:R-:W-:Y:S01]  /*6d90*/  FMUL R6, R38.reuse, R10 ;  /* 0x0000000a26067220 */ /* 0x040fe20000400000 */
[----:B------:R-:W-:Y:S01]  /*6da0*/  HADD2.F32 R40, -RZ, R51.H1_H1 ;  /* 0x30000033ff287230 */ /* 0x000fe20000004100 */
[----:B------:R-:W-:Y:S01]  /*6db0*/  F2FP.F16.F32.PACK_AB R53, R7, R3 ;  /* 0x000000030735723e */ /* 0x000fe200000000ff */
[C---:B------:R-:W-:Y:S01]  /*6dc0*/  FFMA R5, R41.reuse, R42, R5 ;  /* 0x0000002a29057223 */ /* 0x040fe20000000005 */
[----:B------:R-:W-:Y:S01]  /*6dd0*/  FFMA R6, R41, R45, R6 ;  /* 0x0000002d29067223 */ /* 0x000fe20000000006 */
[C---:B------:R-:W-:Y:S01]  /*6de0*/  FMUL R11, R38.reuse, R11 ;  /* 0x0000000b260b7220 */ /* 0x040fe20000400000 */
[--C-:B------:R-:W-:Y:S02]  /*6df0*/  HADD2.F32 R43, -RZ, R56.reuse.H0_H0 ;  /* 0x20000038ff2b7230 */ /* 0x100fe40000004100 */
[C---:B------:R-:W-:Y:S01]  /*6e00*/  FMUL R8, R38.reuse, R12 ;  /* 0x0000000c26087220 */ /* 0x040fe20000400000 */
[----:B------:R-:W-:Y:S01]  /*6e10*/  F2FP.F16.F32.PACK_AB R54, R5, R4 ;  /* 0x000000040536723e */ /* 0x000fe200000000ff */
[C---:B------:R-:W-:Y:S01]  /*6e20*/  FFMA R11, R41.reuse, R40, R11 ;  /* 0x00000028290b7223 */ /* 0x040fe2000000000b */
[----:B------:R-:W-:Y:S02]  /*6e30*/  HADD2.F32 R40, -RZ, R56.H1_H1 ;  /* 0x30000038ff287230 */ /* 0x000fe40000004100 */
[----:B------:R-:W-:Y:S01]  /*6e40*/  FFMA R8, R41, R43, R8 ;  /* 0x0000002b29087223 */ /* 0x000fe20000000008 */
[C---:B------:R-:W-:Y:S01]  /*6e50*/  FMUL R9, R38.reuse, R13 ;  /* 0x0000000d26097220 */ /* 0x040fe20000400000 */
[--C-:B------:R-:W-:Y:S01]  /*6e60*/  HADD2.F32 R45, -RZ, R57.reuse.H0_H0 ;  /* 0x20000039ff2d7230 */ /* 0x100fe20000004100 */
[----:B------:R-:W-:Y:S01]  /*6e70*/  F2FP.F16.F32.PACK_AB R55, R11, R6 ;  /* 0x000000060b37723e */ /* 0x000fe200000000ff */
[C---:B------:R-:W-:Y:S01]  /*6e80*/  FMUL R10, R38.reuse, R14 ;  /* 0x0000000e260a7220 */ /* 0x040fe20000400000 */
[----:B------:R-:W-:Y:S02]  /*6e90*/  HADD2.F32 R42, -RZ, R57.H1_H1 ;  /* 0x30000039ff2a7230 */ /* 0x000fe40000004100 */
[C---:B------:R-:W-:Y:S01]  /*6ea0*/  FFMA R9, R41.reuse, R40, R9 ;  /* 0x0000002829097223 */ /* 0x040fe20000000009 */
[C---:B------:R-:W-:Y:S01]  /*6eb0*/  FMUL R15, R38.reuse, R15 ;  /* 0x0000000f260f7220 */ /* 0x040fe20000400000 */
[----:B------:R1:W-:Y:S01]  /*6ec0*/  STS.128 [R94], R52 ;  /* 0x000000345e007388 */ /* 0x0003e20000000c00 */
[----:B------:R-:W-:Y:S01]  /*6ed0*/  FFMA R10, R41, R45, R10 ;  /* 0x0000002d290a7223 */ /* 0x000fe2000000000a */
[--C-:B------:R-:W-:Y:S01]  /*6ee0*/  HADD2.F32 R40, -RZ, R58.reuse.H0_H0 ;  /* 0x2000003aff287230 */ /* 0x100fe20000004100 */
[----:B------:R-:W-:Y:S01]  /*6ef0*/  F2FP.F16.F32.PACK_AB R68, R9, R8 ;  /* 0x000000080944723e */ /* 0x000fe200000000ff */
[----:B------:R-:W-:Y:S01]  /*6f00*/  FFMA R15, R41, R42, R15 ;  /* 0x0000002a290f7223 */ /* 0x000fe2000000000f */
[C---:B------:R-:W-:Y:S01]  /*6f10*/  FMUL R12, R38.reuse, R16 ;  /* 0x00000010260c7220 */ /* 0x040fe20000400000 */
[----:B------:R-:W-:Y:S02]  /*6f20*/  HADD2.F32 R42, -RZ, R58.H1_H1 ;  /* 0x3000003aff2a7230 */ /* 0x000fe40000004100 */
[C---:B------:R-:W-:Y:S01]  /*6f30*/  FMUL R13, R38.reuse, R17 ;  /* 0x00000011260d7220 */ /* 0x040fe20000400000 */
[--C-:B------:R-:W-:Y:S01]  /*6f40*/  HADD2.F32 R43, -RZ, R59.reuse.H0_H0 ;  /* 0x2000003bff2b7230 */ /* 0x100fe20000004100 */
[----:B------:R-:W-:Y:S01]  /*6f50*/  F2FP.F16.F32.PACK_AB R69, R15, R10 ;  /* 0x0000000a0f45723e */ /* 0x000fe200000000ff */
[C---:B------:R-:W-:Y:S01]  /*6f60*/  FFMA R12, R41.reuse, R40, R12 ;  /* 0x00000028290c7223 */ /* 0x040fe2000000000c */
[C---:B------:R-:W-:Y:S01]  /*6f70*/  FFMA R13, R41.reuse, R42, R13 ;  /* 0x0000002a290d7223 */ /* 0x040fe2000000000d */
[C---:B------:R-:W-:Y:S01]  /*6f80*/  FMUL R14, R38.reuse, R18 ;  /* 0x00000012260e7220 */ /* 0x040fe20000400000 */
[----:B------:R-:W-:Y:S02]  /*6f90*/  HADD2.F32 R40, -RZ, R59.H1_H1 ;  /* 0x3000003bff287230 */ /* 0x000fe40000004100 */
[C---:B------:R-:W-:Y:S01]  /*6fa0*/  FMUL R19, R38.reuse, R19 ;  /* 0x0000001326137220 */ /* 0x040fe20000400000 */
[C---:B------:R-:W-:Y:S01]  /*6fb0*/  FMUL R16, R38.reuse, R20 ;  /* 0x0000001426107220 */ /* 0x040fe20000400000 */
[C---:B------:R-:W-:Y:S01]  /*6fc0*/  FFMA R14, R41.reuse, R43, R14 ;  /* 0x0000002b290e7223 */ /* 0x040fe2000000000e */
[--C-:B------:R-:W-:Y:S02]  /*6fd0*/  HADD2.F32 R43, -RZ, R64.reuse.H0_H0 ;  /* 0x20000040ff2b7230 */ /* 0x100fe40000004100 */
[C---:B------:R-:W-:Y:S01]  /*6fe0*/  FFMA R19, R41.reuse, R40, R19 ;  /* 0x0000002829137223 */ /* 0x040fe20000000013 */
[----:B------:R-:W-:Y:S02]  /*6ff0*/  HADD2.F32 R42, -RZ, R64.H1_H1 ;  /* 0x30000040ff2a7230 */ /* 0x000fe40000004100 */
[C---:B------:R-:W-:Y:S01]  /*7000*/  FMUL R17, R38.reuse, R21 ;  /* 0x0000001526117220 */ /* 0x040fe20000400000 */
[--C-:B------:R-:W-:Y:S02]  /*7010*/  HADD2.F32 R45, -RZ, R65.reuse.H0_H0 ;  /* 0x20000041ff2d7230 */ /* 0x100fe40000004100 */
[C---:B------:R-:W-:Y:S01]  /*7020*/  FMUL R18, R38.reuse, R22 ;  /* 0x0000001626127220 */ /* 0x040fe20000400000 */
[----:B------:R-:W-:Y:S02]  /*7030*/  HADD2.F32 R40, -RZ, R65.H1_H1 ;  /* 0x30000041ff287230 */ /* 0x000fe40000004100 */
[C---:B------:R-:W-:Y:S01]  /*7040*/  FMUL R23, R38.reuse, R23 ;  /* 0x0000001726177220 */ /* 0x040fe20000400000 */
[C---:B------:R-:W-:Y:S01]  /*7050*/  FFMA R16, R41.reuse, R43, R16 ;  /* 0x0000002b29107223 */ /* 0x040fe20000000010 */
[C---:B------:R-:W-:Y:S01]  /*7060*/  FFMA R17, R41.reuse, R42, R17 ;  /* 0x0000002a29117223 */ /* 0x040fe20000000011 */
[C---:B------:R-:W-:Y:S01]  /*7070*/  FFMA R18, R41.reuse, R45, R18 ;  /* 0x0000002d29127223 */ /* 0x040fe20000000012 */
[C---:B------:R-:W-:Y:S01]  /*7080*/  FFMA R23, R41.reuse, R40, R23 ;  /* 0x0000002829177223 */ /* 0x040fe20000000017 */
[--C-:B------:R-:W-:Y:S02]  /*7090*/  HADD2.F32 R43, -RZ, R66.reuse.H0_H0 ;  /* 0x20000042ff2b7230 */ /* 0x100fe40000004100 */
[C---:B------:R-:W-:Y:S01]  /*70a0*/  FMUL R20, R38.reuse, R24 ;  /* 0x0000001826147220 */ /* 0x040fe20000400000 */
        /* <DEDUP_REMOVED lines=9> */
[----:B------:R-:W-:Y:S01]  /*7140*/  FFMA R27, R41, R42, R27 ;  /* 0x0000002a291b7223 */ /* 0x000fe2000000001b */
[--C-:B------:R-:W-:Y:S02]  /*7150*/  HADD2.F32 R40, -RZ, R72.reuse.H0_H0 ;  /* 0x20000048ff287230 */ /* 0x100fe40000004100 */
[C---:B------:R-:W-:Y:S01]  /*7160*/  FMUL R24, R38.reuse, R28 ;  /* 0x0000001c26187220 */ /* 0x040fe20000400000 */
[----:B------:R-:W-:Y:S02]  /*7170*/  HADD2.F32 R42, -RZ, R72.H1_H1 ;  /* 0x30000048ff2a7230 */ /* 0x000fe40000004100 */
[C---:B------:R-:W-:Y:S01]  /*7180*/  FMUL R25, R38.reuse, R29 ;  /* 0x0000001d26197220 */ /* 0x040fe20000400000 */
[--C-:B------:R-:W-:Y:S02]  /*7190*/  HADD2.F32 R43, -RZ, R73.reuse.H0_H0 ;  /* 0x20000049ff2b7230 */ /* 0x100fe40000004100 */
[C---:B------:R-:W-:Y:S01]  /*71a0*/  FMUL R26, R38.reuse, R30 ;  /* 0x0000001e261a7220 */ /* 0x040fe20000400000 */
[----:B------:R-:W-:Y:S01]  /*71b0*/  F2FP.F16.F32.PACK_AB R70, R13, R12 ;  /* 0x0000000c0d46723e */ /* 0x000fe200000000ff */
[----:B------:R-:W-:Y:S01]  /*71c0*/  FFMA R24, R41, R40, R24 ;  /* 0x0000002829187223 */ /* 0x000fe20000000018 */
[----:B------:R-:W-:Y:S01]  /*71d0*/  F2FP.F16.F32.PACK_AB R71, R19, R14 ;  /* 0x0000000e1347723e */ /* 0x000fe200000000ff */
[C---:B------:R-:W-:Y:S01]  /*71e0*/  FFMA R25, R41.reuse, R42, R25 ;  /* 0x0000002a29197223 */ /* 0x040fe20000000019 */
[C---:B------:R-:W-:Y:S01]  /*71f0*/  FFMA R26, R41.reuse, R43, R26 ;  /* 0x0000002b291a7223 */ /* 0x040fe2000000001a */
[----:B------:R-:W-:Y:S02]  /*7200*/  HADD2.F32 R40, -RZ, R73.H1_H1 ;  /* 0x30000049ff287230 */ /* 0x000fe40000004100 */
[C---:B------:R-:W-:Y:S01]  /*7210*/  FMUL R31, R38.reuse, R31 ;  /* 0x0000001f261f7220 */ /* 0x040fe20000400000 */
[----:B------:R1:W-:Y:S01]  /*7220*/  STS.128 [R93+0x10], R68 ;  /* 0x000010445d007388 */ /* 0x0003e20000000c00 */
[--C-:B------:R-:W-:Y:S02]  /*7230*/  HADD2.F32 R43, -RZ, R74.reuse.H0_H0 ;  /* 0x2000004aff2b7230 */ /* 0x100fe40000004100 */
[C---:B------:R-:W-:Y:S01]  /*7240*/  FMUL R28, R38.reuse, R32 ;  /* 0x00000020261c7220 */ /* 0x040fe20000400000 */
[----:B------:R-:W-:Y:S02]  /*7250*/  HADD2.F32 R42, -RZ, R74.H1_H1 ;  /* 0x3000004aff2a7230 */ /* 0x000fe40000004100 */
[C---:B------:R-:W-:Y:S01]  /*7260*/  FMUL R29, R38.reuse, R33 ;  /* 0x00000021261d7220 */ /* 0x040fe20000400000 */
[----:B------:R-:W-:Y:S02]  /*7270*/  HADD2.F32 R45, -RZ, R75.H0_H0 ;  /* 0x2000004bff2d7230 */ /* 0x000fe40000004100 */
[C---:B------:R-:W-:Y:S01]  /*7280*/  FMUL R30, R38.reuse, R34 ;  /* 0x00000022261e7220 */ /* 0x040fe20000400000 */
[----:B------:R-:W-:Y:S01]  /*7290*/  FFMA R31, R41, R40, R31 ;  /* 0x00000028291f7223 */ /* 0x000fe2000000001f */
[----:B------:R-:W-:Y:S01]  /*72a0*/  FMUL R35, R38, R35 ;  /* 0x0000002326237220 */ /* 0x000fe20000400000 */
[----:B------:R-:W-:Y:S01]  /*72b0*/  F2FP.F16.F32.PACK_AB R100, R17, R16 ;  /* 0x000000101164723e */ /* 0x000fe200000000ff */
[----:B------:R-:W-:Y:S01]  /*72c0*/  FFMA R28, R41, R43, R28 ;  /* 0x0000002b291c7223 */ /* 0x000fe2000000001c */
[----:B------:R-:W-:Y:S01]  /*72d0*/  F2FP.F16.F32.PACK_AB R101, R23, R18 ;  /* 0x000000121765723e */ /* 0x000fe200000000ff */
[----:B------:R-:W-:Y:S01]  /*72e0*/  FFMA R29, R41, R42, R29 ;  /* 0x0000002a291d7223 */ /* 0x000fe2000000001d */
[----:B------:R-:W-:Y:S01]  /*72f0*/  F2FP.F16.F32.PACK_AB R102, R21, R20 ;  /* 0x000000141566723e */ /* 0x000fe200000000ff */
[----:B------:R-:W-:Y:S01]  /*7300*/  FFMA R30, R41, R45, R30 ;  /* 0x0000002d291e7223 */ /* 0x000fe2000000001e */
[----:B------:R-:W-:Y:S01]  /*7310*/  F2FP.F16.F32.PACK_AB R103, R27, R22 ;  /* 0x000000161b67723e */ /* 0x000fe200000000ff */
[----:B------:R-:W-:Y:S01]  /*7320*/  FFMA R35, R41, R44, R35 ;  /* 0x0000002c29237223 */ /* 0x000fe20000000023 */
[----:B------:R-:W-:Y:S02]  /*7330*/  F2FP.F16.F32.PACK_AB R104, R25, R24 ;  /* 0x000000181968723e */ /* 0x000fe400000000ff */
[----:B------:R-:W-:Y:S01]  /*7340*/  F2FP.F16.F32.PACK_AB R105, R31, R26 ;  /* 0x0000001a1f69723e */ /* 0x000fe200000000ff */
[----:B------:R1:W-:Y:S01]  /*7350*/  STS.128 [R92+0x20], R100 ;  /* 0x000020645c007388 */ /* 0x0003e20000000c00 */
[----:B------:R-:W-:Y:S02]  /*7360*/  F2FP.F16.F32.PACK_AB R106, R29, R28 ;  /* 0x0000001c1d6a723e */ /* 0x000fe400000000ff */
[----:B------:R-:W-:Y:S05]  /*7370*/  F2FP.F16.F32.PACK_AB R107, R35, R30 ;  /* 0x0000001e236b723e */ /* 0x000fea00000000ff */
[----:B------:R1:W-:Y:S01]  /*7380*/  STS.128 [R88+0x30], R104 ;  /* 0x0000306858007388 */ /* 0x0003e20000000c00 */
[----:B------:R-:W-:Y:S01]  /*7390*/  @!PT LDS RZ, [RZ] ;  /* 0x00000000fffff984 */ /* 0x000fe20000000800 */
[----:B------:R-:W-:Y:S01]  /*73a0*/  @!PT LDS RZ, [RZ] ;  /* 0x00000000fffff984 */ /* 0x000fe20000000800 */
[----:B------:R-:W-:Y:S01]  /*73b0*/  @!PT LDS RZ, [RZ] ;  /* 0x00000000fffff984 */ /* 0x000fe20000000800 */
[----:B------:R-:W-:Y:S01]  /*73c0*/  @!PT LDS RZ, [RZ] ;  /* 0x00000000fffff984 */ /* 0x000fe20000000800 */
[----:B------:R3:W-:Y:S07]  /*73d0*/  MEMBAR.ALL.CTA ;  /* 0x0000000000007992 */ /* 0x0007ee0000008000 */
[----:B---3--:R-:W3:Y:S02]  /*73e0*/  FENCE.VIEW.ASYNC.S ;  /* 0x00000000000073c6 */ /* 0x008ee40000000000 */
[----:B---3--:R-:W-:Y:S06]  /*73f0*/  BAR.SYNC.DEFER_BLOCKING 0x1, 0x80 ;  /* 0x0042000000007b1d */ /* 0x008fec0000010000 */
[----:B------:R-:W-:Y:S05]  /*7400*/  @P0 BRA `(.L_x_121) ;  /* 0x0000000000280947 */ /* 0x000fea0003800000 */
[----:B------:R-:W3:Y:S01]  /*7410*/  LDCU.64 UR6, c[0x0][0x348] ;  /* 0x00006900ff0677ac */ /* 0x000ee20008000a00 */
[----:B------:R-:W-:Y:S01]  /*7420*/  UIADD3 UR4, UPT, UPT, UR44, 0x200, URZ ;  /* 0x000002002c047890 */ /* 0x000fe2000fffe0ff */
[----:B------:R-:W-:Y:S05]  /*7430*/  UMOV UR51, UR36 ;  /* 0x0000002400337c82 */ /* 0x000fea0008000000 */
[----:B------:R-:W-:Y:S04]  /*7440*/  MOV R85, UR4 ;  /* 0x0000000400557c02 */ /* 0x000fe80008000f00 */
[----:B------:R-:W-:Y:S01]  /*7450*/  R2UR UR48, R85 ;  /* 0x00000000553072ca */ /* 0x000fe200000e0000 */
[----:B---3--:R-:W-:Y:S04]  /*7460*/  UIADD3 UR4, UP0, UPT, UR6, 0x680, URZ ;  /* 0x0000068006047890 */ /* 0x008fe8000ff1e0ff */
[----:B------:R-:W-:Y:S09]  /*7470*/  UIADD3.X UR5, UPT, UPT, URZ, UR7, URZ, UP0, !UPT ;  /* 0x00000007ff057290 */ /* 0x000ff200087fe4ff */
[----:B------:R3:W-:Y:S01]  /*7480*/  UTMASTG.3D [UR48], [UR4] ;  /* 0x00000030040073b5 */ /* 0x0007e20008010000 */
[----:B------:R0:W-:Y:S01]  /*7490*/  UTMACMDFLUSH ;  /* 0x00000000000079b7 */ /* 0x0001e20000000000 */
[----:B---3--:R-:W-:Y:S04]  /*74a0*/  DEPBAR.LE SB0, 0x1 ;  /* 0x000080400000791a */ /* 0x008fe80000000000 */
.L_x_121:
[----:B------:R-:W-:Y:S05]  /*74b0*/  BSYNC.RECONVERGENT B0 ;  /* 0x0000000000007941 */ /* 0x000fea0003800200 */
.L_x_120:
[----:B------:R-:W-:Y:S01]  /*74c0*/  BAR.SYNC.DEFER_BLOCKING 0x1, 0x80 ;  /* 0x0042000000007b1d */ /* 0x000fe20000010000 */
[----:B------:R-:W-:Y:S01]  /*74d0*/  ISETP.NE.AND P1, PT, R97, RZ, PT ;  /* 0x000000ff6100720c */ /* 0x000fe20003f25270 */
[----:B------:R-:W-:Y:S01]  /*74e0*/  UISETP.NE.AND UP0, UPT, UR47, URZ, UPT ;  /* 0x000000ff2f00728c */ /* 0x000fe2000bf05270 */
[----:B------:R-:W-:Y:S11]  /*74f0*/  LEA R3, R47, UR44, 0x3 ;  /* 0x0000002c2f037c11 */ /* 0x000ff6000f8e18ff */
[----:B------:R-:W-:Y:S01]  /*7500*/  @P1 SHF.L.U32 R4, R91, 0x1f, RZ ;  /* 0x0000001f5b041819 */ /* 0x000fe200000006ff */
[----:B------:R-:W-:Y:S06]  /*7510*/  BRA.U !UP0, `(.L_x_122) ;  /* 0x0000000108247547 */ /* 0x000fec000b800000 */
[----:B------:R-:W3:Y:S01]  /*7520*/  S2R R0, SR_CgaCtaId ;  /* 0x0000000000007919 */ /* 0x000ee20000008800 */
[----:B------:R-:W-:Y:S01]  /*7530*/  IMAD.U32 R2, RZ, RZ, UR46 ;  /* 0x0000002eff027e24 */ /* 0x000fe2000f8e00ff */
[----:B------:R-:W-:Y:S04]  /*7540*/  UIADD3 UR4, UPT, UPT, UR46, 0x1, URZ ;  /* 0x000000012e047890 */ /* 0x000fe8000fffe0ff */
[----:B------:R-:W-:Y:S01]  /*7550*/  @P1 LEA R2, R2, UR44, 0x3 ;  /* 0x0000002c02021c11 */ /* 0x000fe2000f8e18ff */
[----:B------:R-:W-:Y:S04]  /*7560*/  UISETP.NE.AND UP0, UPT, UR4, 0x4, UPT ;  /* 0x000000040400788c */ /* 0x000fe8000bf05270 */
[----:B------:R-:W-:Y:S01]  /*7570*/  @P1 VIADD R5, R2, 0xa0 ;  /* 0x000000a002051836 */ /* 0x000fe20000000000 */
[----:B------:R-:W-:Y:S04]  /*7580*/  USEL UR46, UR4, URZ, UP0 ;  /* 0x000000ff042e7287 */ /* 0x000fe80008000000 */
[----:B---3--:R-:W-:Y:S04]  /*7590*/  @P1 PRMT R0, R0, 0x654, R5 ;  /* 0x0000065400001816 */ /* 0x008fe80000000005 */
[----:B------:R3:W-:Y:S04]  /*75a0*/  @P1 SYNCS.ARRIVE.TRANS64.RED.A1T0 RZ, [R0+URZ], RZ ;  /* 0x000000ff00ff19a7 */ /* 0x0007e800081004ff */
.L_x_122:
[----:B------:R-:W4:Y:S01]  /*75b0*/  @P1 SYNCS.PHASECHK.TRANS64.TRYWAIT P0, [R3+URZ+0x80], R4 ;  /* 0x00008004030015a7 */ /* 0x000f2200080011ff */
[----:B------:R-:W-:Y:S01]  /*75c0*/  BSSY B1, `(.L_x_123) ;  /* 0x0000016000017945 */ /* 0x000fe20003800000 */
[----:B----4-:R-:W-:Y:S03]  /*75d0*/  @P1 SEL R46, RZ, 0x1, !P0 ;  /* 0x00000001ff2e1807 */ /* 0x010fe60004000000 */
[----:B------:R-:W-:Y:S05]  /*75e0*/  @!P1 BRA `(.L_x_124) ;  /* 0x00000000004c9947 */ /* 0x000fea0003800000 */
[----:B------:R-:W-:Y:S01]  /*75f0*/  ISETP.NE.AND P0, PT, R46, RZ, PT ;  /* 0x000000ff2e00720c */ /* 0x000fe20003f05270 */
[----:B------:R-:W-:Y:S01]  /*7600*/  BSSY B0, `(.L_x_125) ;  /* 0x000000b000007945 */ /* 0x000fe20003800000 */
[----:B------:R-:W-:Y:S11]  /*7610*/  ISETP.NE.AND P1, PT, R60, RZ, PT ;  /* 0x000000ff3c00720c */ /* 0x000ff60003f25270 */
[----:B------:R-:W-:Y:S02]  /*7620*/  @!UPT UIADD3 URZ, UPT, UPT, URZ, URZ, URZ ;  /* 0x000000fffffff290 */ /* 0x000fe4000fffe0ff */
[C---:B------:R-:W-:Y:S01]  /*7630*/  @P1 IMAD R6, R47.reuse, 0x2000, R94 ;  /* 0x000020002f061824 */ /* 0x040fe200078e025e */
[C---:B------:R-:W-:Y:S01]  /*7640*/  @P1 LEA R4, R47.reuse, R92, 0xd ;  /* 0x0000005c2f041211 */ /* 0x040fe200078e68ff */
[C---:B------:R-:W-:Y:S02]  /*7650*/  @P1 IMAD R5, R47.reuse, 0x2000, R93 ;  /* 0x000020002f051824 */ /* 0x040fe400078e025d */
[----:B------:R-:W-:Y:S01]  /*7660*/  @P1 IMAD R2, R47, 0x2000, R88 ;  /* 0x000020002f021824 */ /* 0x000fe200078e0258 */
[----:B------:R-:W-:Y:S06]  /*7670*/  @P0 BRA `(.L_x_126) ;  /* 0x00000000000c0947 */ /* 0x000fec0003800000 */
[----:B---3--:R-:W-:Y:S04]  /*7680*/  SHF.L.U32 R0, R91, 0x1f, RZ ;  /* 0x0000001f5b007819 */ /* 0x008fe800000006ff */
[----:B------:R-:W3:Y:S02]  /*7690*/  SYNCS.PHASECHK.TRANS64.TRYWAIT P0, [R3+URZ+0x80], R0 ;  /* 0x00008000030075a7 */ /* 0x000ee400080011ff */
[----:B---3--:R-:W-:Y:S05]  /*76a0*/  @!P0 BRA `(.L_x_127) ;  /* 0x0000003400288947 */ /* 0x008fea0003800000 */
.L_x_126:
[----:B------:R-:W-:Y:S05]  /*76b0*/  BSYNC B0 ;  /* 0x0000000000007941 */ /* 0x000fea0003800000 */
.L_x_125:
[----:B------:R-:W-:Y:S02]  /*76c0*/  ISETP.NE.AND P0, PT, R60, RZ, PT ;  /* 0x000000ff3c00720c */ /* 0x000fe40003f05270 */
[----:B------:R-:W-:Y:S11]  /*76d0*/  IADD3 R47, PT, PT, R47, 0x1, RZ ;  /* 0x000000012f2f7810 */ /* 0x000ff60007ffe0ff */
[----:B------:R4:W1:Y:S04]  /*76e0*/  @P0 LDS.128 R48, [R6] ;  /* 0x0000000006300984 */ /* 0x0008680000000c00 */
[----:B------:R4:W1:Y:S04]  /*76f0*/  @P0 LDS.128 R56, [R5+0x10] ;  /* 0x0000100005380984 */ /* 0x0008680000000c00 */
[----:B------:R4:W1:Y:S04]  /*7700*/  @P0 LDS.128 R64, [R4+0x20] ;  /* 0x0000200004400984 */ /* 0x0008680000000c00 */
[----:B------:R4:W1:Y:S02]  /*7710*/  @P0 LDS.128 R72, [R2+0x30] ;  /* 0x0000300002480984 */ /* 0x0008640000000c00 */
.L_x_124:
[----:B------:R-:W-:Y:S05]  /*7720*/  BSYNC B1 ;  /* 0x0000000000017941 */ /* 0x000fea0003800000 */
.L_x_123:
[----:B---3--:R-:W-:Y:S05]  /*7730*/  VIADD R0, R39, 0x20 ;  /* 0x0000002027007836 */ /* 0x008fea0000000000 */
[----:B------:R-:W-:Y:S04]  /*7740*/  SHF.R.U32.HI R0, RZ, 0x15, R0 ;  /* 0x00000015ff007819 */ /* 0x000fe80000011600 */
[----:B------:R-:W-:Y:S11]  /*7750*/  LOP3.LUT P0, RZ, R0, 0x3, R81, 0x48, !PT ;  /* 0x0000000300ff7812 */ /* 0x000ff60007804851 */
[----:B------:R-:W-:Y:S02]  /*7760*/  @!UPT UIADD3 URZ, UPT, UPT, URZ, URZ, URZ ;  /* 0x000000fffffff290 */ /* 0x000fe4000fffe0ff */
[----:B------:R-:W-:Y:S05]  /*7770*/  @!P0 BRA `(.L_x_128) ;  /* 0x0000000000408947 */ /* 0x000fea0003800000 */
[----:B------:R-:W3:Y:S01]  /*7780*/  LDCU.64 UR8, c[0x4][0x70] ;  /* 0x01000e00ff0877ac */ /* 0x000ee20008000a00 */
[----:B------:R-:W-:Y:S01]  /*7790*/  MOV R3, 0x0 ;  /* 0x0000000000037802 */ /* 0x000fe20000000f00 */
[----:B------:R-:W-:Y:S02]  /*77a0*/  HFMA2 R12, -RZ, RZ, 0, 5.9604644775390625e-08 ;  /* 0x00000001ff0c7431 */ /* 0x000fe400000001ff */
[----:B------:R-:W-:Y:S02]  /*77b0*/  IMAD.MOV.U32 R8, RZ, RZ, 0x192 ;  /* 0x00000192ff087424 */ /* 0x000fe400078e00ff */
[----:B------:R-:W-:Y:S01]  /*77c0*/  IMAD.MOV.U32 R13, RZ, RZ, RZ ;  /* 0x000000ffff0d7224 */ /* 0x000fe200078e00ff */
[----:B------:R-:W5:Y:S01]  /*77d0*/  LDCU.64 UR6, c[0x4][0x78] ;  /* 0x01000f00ff0677ac */ /* 0x000f620008000a00 */
[----:B----4-:R-:W4:Y:S01]  /*77e0*/  LDC.64 R2, c[0x4][R3] ;  /* 0x0100000003027b82 */ /* 0x010f220000000a00 */
[----:B------:R-:W2:Y:S01]  /*77f0*/  LDCU.64 UR4, c[0x4][0x10] ;  /* 0x01000200ff0477ac */ /* 0x000ea20008000a00 */
[----:B---3--:R-:W-:Y:S01]  /*7800*/  MOV R5, UR9 ;  /* 0x0000000900057c02 */ /* 0x008fe20008000f00 */
[----:B------:R-:W-:Y:S01]  /*7810*/  IMAD.U32 R4, RZ, RZ, UR8 ;  /* 0x00000008ff047e24 */ /* 0x000fe2000f8e00ff */
[----:B-----5:R-:W-:Y:S01]  /*7820*/  MOV R7, UR7 ;  /* 0x0000000700077c02 */ /* 0x020fe20008000f00 */
[----:B------:R-:W-:Y:S01]  /*7830*/  IMAD.U32 R6, RZ, RZ, UR6 ;  /* 0x00000006ff067e24 */ /* 0x000fe2000f8e00ff */
[----:B--2---:R-:W-:Y:S01]  /*7840*/  MOV R11, UR5 ;  /* 0x00000005000b7c02 */ /* 0x004fe20008000f00 */
[----:B------:R-:W-:Y:S02]  /*7850*/  IMAD.U32 R10, RZ, RZ, UR4 ;  /* 0x00000004ff0a7e24 */ /* 0x000fe4000f8e00ff */
[----:B------:R-:W-:Y:S07]  /*7860*/  LEPC R20, `(.L_x_128) ;  /* 0x000000001014794e */ /* 0x000fee0000000000 */
[----:B-1--4-:R-:W-:Y:S05]  /*7870*/  CALL.ABS.NOINC R2 ;  /* 0x0000000002007343 */ /* 0x012fea0003c00000 */
.L_x_128:
[----:B------:R-:W-:Y:S05]  /*7880*/  WARPSYNC.ALL ;  /* 0x0000000000007948 */ /* 0x000fea0003800000 */
[----:B------:R-:W-:Y:S01]  /*7890*/  R2UR UR4, R39 ;  /* 0x00000000270472ca */ /* 0x000fe200000e0000 */
[--C-:B-1----:R-:W-:Y:S01]  /*78a0*/  HADD2.F32 R40, -RZ, R48.reuse.H0_H0 ;  /* 0x20000030ff287230 */ /* 0x102fe20000004100 */
[----:B------:R-:W1:Y:S01]  /*78b0*/  S2R R99, SR_CgaCtaId ;  /* 0x0000000000637919 */ /* 0x000e620000008800 */
[----:B------:R-:W-:Y:S01]  /*78c0*/  HADD2.F32 R43, -RZ, R48.H1_H1 ;  /* 0x30000030ff2b7230 */ /* 0x000fe20000004100 */
[----:B------:R-:W-:Y:S01]  /*78d0*/  ISETP.NE.AND P6, PT, R97, RZ, PT ;  /* 0x000000ff6100720c */ /* 0x000fe20003fc5270 */
[----:B------:R-:W-:Y:S01]  /*78e0*/  HADD2.F32 R42, -RZ, R49.H1_H1 ;  /* 0x30000031ff2a7230 */ /* 0x000fe20000004100 */
[----:B------:R-:W-:Y:S01]  /*78f0*/  ISETP.NE.AND P0, PT, R96, RZ, PT ;  /* 0x000000ff6000720c */ /* 0x000fe20003f05270 */
[--C-:B------:R-:W-:Y:S01]  /*7900*/  HADD2.F32 R44, -RZ, R50.reuse.H1_H1 ;  /* 0x30000032ff2c7230 */ /* 0x100fe20000004100 */
[----:B------:R-:W-:Y:S01]  /*7910*/  MOV R61, UR46 ;  /* 0x0000002e003d7c02 */ /* 0x000fe20008000f00 */
[----:B------:R-:W-:Y:S01]  /*7920*/  HADD2.F32 R45, -RZ, R59.H0_H0 ;  /* 0x2000003bff2d7230 */ /* 0x000fe20000004100 */
[----:B------:R-:W-:Y:S01]  /*7930*/  BSSY.RECONVERGENT B0, `(.L_x_129) ;  /* 0x0000088000007945 */ /* 0x000fe20003800200 */
[----:B------:R-:W-:Y:S02]  /*7940*/  LEA R62, R47, UR44, 0x3 ;  /* 0x0000002c2f3e7c11 */ /* 0x000fe4000f8e18ff */
[----:B----4-:R-:W3:Y:S04]  /*7950*/  LDTM.x32 R4, tmem[UR4+0x20] ;  /* 0x00002004000479ee */ /* 0x010ee800082c0000 */
[----:B------:R-:W-:Y:S04]  /*7960*/  @P6 LEA R61, R61, UR44, 0x3 ;  /* 0x0000002c3d3d6c11 */ /* 0x000fe8000f8e18ff */
[----:B------:R-:W-:Y:S02]  /*7970*/  @P6 IADD3 R104, PT, PT, R61, 0xa0, RZ ;  /* 0x000000a03d686810 */ /* 0x000fe40007ffe0ff */
[----:B------:R-:W-:Y:S01]  /*7980*/  @P6 SHF.L.U32 R61, R91, 0x1f, RZ ;  /* 0x0000001f5b3d6819 */ /* 0x000fe200000006ff */
[C---:B---3--:R-:W-:Y:S01]  /*7990*/  FMUL R0, R38.reuse, R4 ;  /* 0x0000000426007220 */ /* 0x048fe20000400000 */
[C---:B------:R-:W-:Y:S01]  /*79a0*/  FMUL R2, R38.reuse, R5 ;  /* 0x0000000526027220 */ /* 0x040fe20000400000 */
[C---:B------:R-:W-:Y:S01]  /*79b0*/  FMUL R3, R38.reuse, R6 ;  /* 0x0000000626037220 */ /* 0x040fe20000400000 */
[C---:B------:R-:W-:Y:S01]  /*79c0*/  FMUL R7, R38.reuse, R7 ;  /* 0x0000000726077220 */ /* 0x040fe20000400000 */
[C---:B------:R-:W-:Y:S01]  /*79d0*/  FFMA R0, R41.reuse, R40, R0 ;  /* 0x0000002829007223 */ /* 0x040fe20000000000 */
[----:B------:R-:W-:Y:S02]  /*79e0*/  HADD2.F32 R40, -RZ, R49.H0_H0 ;  /* 0x20000031ff287230 */ /* 0x000fe40000004100 */
[C---:B------:R-:W-:Y:S01]  /*79f0*/  FFMA R2, R41.reuse, R43, R2 ;  /* 0x0000002b29027223 */ /* 0x040fe20000000002 */
[C---:B------:R-:W-:Y:S01]  /*7a00*/  FMUL R4, R38.reuse, R8 ;  /* 0x0000000826047220 */ /* 0x040fe20000400000 */
[--C-:B------:R-:W-:Y:S02]  /*7a10*/  HADD2.F32 R43, -RZ, R51.reuse.H0_H0 ;  /* 0x20000033ff2b7230 */ /* 0x100fe40000004100 */
[----:B------:R-:W-:Y:S01]  /*7a20*/  FMUL R5, R38, R9 ;  /* 0x0000000926057220 */ /* 0x000fe20000400000 */
[C---:B------:R-:W-:Y:S01]  /*7a30*/  FFMA R3, R41.reuse, R40, R3 ;  /* 0x0000002829037223 */ /* 0x040fe20000000003 */
[----:B------:R-:W-:Y:S01]  /*7a40*/  HADD2.F32 R40, -RZ, R50.H0_H0 ;  /* 0x20000032ff287230 */ /* 0x000fe20000004100 */
[----:B------:R-:W-:Y:S01]  /*7a50*/  F2FP.F16.F32.PACK_AB R52, R2, R0 ;  /* 0x000000000234723e */ /* 0x000fe200000000ff */
[C---:B------:R-:W-:Y:S01]  /*7a60*/  FFMA R7, R41.reuse, R42, R7 ;  /* 0x0000002a29077223 */ /* 0x040fe20000000007 */
[----:B------:R-:W-:Y:S02]  /*7a70*/  HADD2.F32 R42, -RZ, R51.H1_H1 ;  /* 0x30000033ff2a7230 */ /* 0x000fe40000004100 */
[C---:B------:R-:W-:Y:S01]  /*7a80*/  FMUL R6, R38.reuse, R10 ;  /* 0x0000000a26067220 */ /* 0x040fe20000400000 */
[C---:B------:R-:W-:Y:S01]  /*7a90*/  FFMA R4, R41.reuse, R40, R4 ;  /* 0x0000002829047223 */ /* 0x040fe20000000004 */
[----:B------:R-:W-:Y:S01]  /*7aa0*/  FFMA R5, R41, R44, R5 ;  /* 0x0000002c29057223 */ /* 0x000fe20000000005 */
[----:B------:R-:W-:Y:S01]  /*7ab0*/  F2FP.F16.F32.PACK_AB R53, R7, R3 ;  /* 0x000000030735723e */ /* 0x000fe200000000ff */
[----:B------:R-:W-:Y:S01]  /*7ac0*/  FFMA R6, R41, R43, R6 ;  /* 0x0000002b29067223 */ /* 0x000fe20000000006 */
[C---:B------:R-:W-:Y:S01]  /*7ad0*/  FMUL R11, R38.reuse, R11 ;  /* 0x0000000b260b7220 */ /* 0x040fe20000400000 */
[--C-:B------:R-:W-:Y:S01]  /*7ae0*/  HADD2.F32 R40, -RZ, R56.reuse.H0_H0 ;  /* 0x20000038ff287230 */ /* 0x100fe20000004100 */
[----:B------:R-:W-:Y:S01]  /*7af0*/  F2FP.F16.F32.PACK_AB R54, R5, R4 ;  /* 0x000000040536723e */ /* 0x000fe200000000ff */
[C---:B------:R-:W-:Y:S01]  /*7b00*/  FMUL R8, R38.reuse, R12 ;  /* 0x0000000c26087220 */ /* 0x040fe20000400000 */
[C---:B------:R-:W-:Y:S01]  /*7b10*/  FFMA R11, R41.reuse, R42, R11 ;  /* 0x0000002a290b7223 */ /* 0x040fe2000000000b */
[----:B------:R-:W-:Y:S02]  /*7b20*/  HADD2.F32 R42, -RZ, R56.H1_H1 ;  /* 0x30000038ff2a7230 */ /* 0x000fe40000004100 */
[C---:B------:R-:W-:Y:S01]  /*7b30*/  FMUL R9, R38.reuse, R13 ;  /* 0x0000000d26097220 */ /* 0x040fe20000400000 */
[--C-:B------:R-:W-:Y:S02]  /*7b40*/  HADD2.F32 R43, -RZ, R57.reuse.H0_H0 ;  /* 0x20000039ff2b7230 */ /* 0x100fe40000004100 */
[----:B------:R-:W-:Y:S01]  /*7b50*/  FFMA R8, R41, R40, R8 ;  /* 0x0000002829087223 */ /* 0x000fe20000000008 */
[----:B------:R-:W-:Y:S01]  /*7b60*/  F2FP.F16.F32.PACK_AB R55, R11, R6 ;  /* 0x000000060b37723e */ /* 0x000fe200000000ff */
[----:B------:R-:W-:Y:S01]  /*7b70*/  FFMA R9, R41, R42, R9 ;  /* 0x0000002a29097223 */ /* 0x000fe20000000009 */
[C---:B------:R-:W-:Y:S01]  /*7b80*/  FMUL R10, R38.reuse, R14 ;  /* 0x0000000e260a7220 */ /* 0x040fe20000400000 */
[----:B------:R-:W-:Y:S02]  /*7b90*/  HADD2.F32 R40, -RZ, R57.H1_H1 ;  /* 0x30000039ff287230 */ /* 0x000fe40000004100 */
[C---:B------:R-:W-:Y:S01]  /*7ba0*/  FMUL R15, R38.reuse, R15 ;  /* 0x0000000f260f7220 */ /* 0x040fe20000400000 */
[----:B------:R3:W-:Y:S01]  /*7bb0*/  STS.128 [R94+0x2000], R52 ;  /* 0x002000345e007388 */ /* 0x0007e20000000c00 */
[----:B------:R-:W-:Y:S01]  /*7bc0*/  F2FP.F16.F32.PACK_AB R68, R9, R8 ;  /* 0x000000080944723e */ /* 0x000fe200000000ff */
[C---:B------:R-:W-:Y:S01]  /*7bd0*/  FFMA R10, R41.reuse, R43, R10 ;  /* 0x0000002b290a7223 */ /* 0x040fe2000000000a */
[--C-:B------:R-:W-:Y:S02]  /*7be0*/  HADD2.F32 R43, -RZ, R58.reuse.H0_H0 ;  /* 0x2000003aff2b7230 */ /* 0x100fe40000004100 */
[----:B------:R-:W-:Y:S01]  /*7bf0*/  FFMA R15, R41, R40, R15 ;  /* 0x00000028290f7223 */ /* 0x000fe2000000000f */
[C---:B------:R-:W-:Y:S01]  /*7c00*/  FMUL R12, R38.reuse, R16 ;  /* 0x00000010260c7220 */ /* 0x040fe20000400000 */
[----:B------:R-:W-:Y:S02]  /*7c10*/  HADD2.F32 R42, -RZ, R58.H1_H1 ;  /* 0x3000003aff2a7230 */ /* 0x000fe40000004100 */
[C---:B------:R-:W-:Y:S01]  /*7c20*/  FMUL R13, R38.reuse, R17 ;  /* 0x00000011260d7220 */ /* 0x040fe20000400000 */
[C---:B------:R-:W-:Y:S01]  /*7c30*/  FMUL R14, R38.reuse, R18 ;  /* 0x00000012260e7220 */ /* 0x040fe20000400000 */
[----:B------:R-:W-:Y:S01]  /*7c40*/  F2FP.F16.F32.PACK_AB R69, R15, R10 ;  /* 0x0000000a0f45723e */ /* 0x000fe200000000ff */
[C---:B------:R-:W-:Y:S01]  /*7c50*/  FFMA R12, R41.reuse, R43, R12 ;  /* 0x0000002b290c7223 */ /* 0x040fe2000000000c */
[----:B------:R-:W-:Y:S02]  /*7c60*/  HADD2.F32 R40, -RZ, R59.H1_H1 ;  /* 0x3000003bff287230 */ /* 0x000fe40000004100 */
[C---:B------:R-:W-:Y:S01]  /*7c70*/  FFMA R13, R41.reuse, R42, R13 ;  /* 0x0000002a290d7223 */ /* 0x040fe2000000000d */
[C---:B------:R-:W-:Y:S01]  /*7c80*/  FMUL R19, R38.reuse, R19 ;  /* 0x0000001326137220 */ /* 0x040fe20000400000 */
[--C-:B------:R-:W-:Y:S02]  /*7c90*/  HADD2.F32 R43, -RZ, R64.reuse.H0_H0 ;  /* 0x20000040ff2b7230 */ /* 0x100fe40000004100 */
[C---:B------:R-:W-:Y:S01]  /*7ca0*/  FMUL R16, R38.reuse, R20 ;  /* 0x0000001426107220 */ /* 0x040fe20000400000 */
[----:B------:R-:W-:Y:S02]  /*7cb0*/  HADD2.F32 R42, -RZ, R64.H1_H1 ;  /* 0x30000040ff2a7230 */ /* 0x000fe40000004100 */
[C---:B------:R-:W-:Y:S01]  /*7cc0*/  FMUL R17, R38.reuse, R21 ;  /* 0x0000001526117220 */ /* 0x040fe20000400000 */
[C---:B------:R-:W-:Y:S01]  /*7cd0*/  FFMA R14, R41.reuse, R45, R14 ;  /* 0x0000002d290e7223 */ /* 0x040fe2000000000e */
[C---:B------:R-:W-:Y:S01]  /*7ce0*/  FFMA R19, R41.reuse, R40, R19 ;  /* 0x0000002829137223 */ /* 0x040fe20000000013 */
[--C-:B------:R-:W-:Y:S02]  /*7cf0*/  HADD2.F32 R45, -RZ, R65.reuse.H0_H0 ;  /* 0x20000041ff2d7230 */ /* 0x100fe40000004100 */
[C---:B------:R-:W-:Y:S01]  /*7d00*/  FFMA R16, R41.reuse, R43, R16 ;  /* 0x0000002b29107223 */ /* 0x040fe20000000010 */
[C---:B------:R-:W-:Y:S01]  /*7d10*/  FMUL R18, R38.reuse, R22 ;  /* 0x0000001626127220 */ /* 0x040fe20000400000 */
[----:B------:R-:W-:Y:S02]  /*7d20*/  HADD2.F32 R40, -RZ, R65.H1_H1 ;  /* 0x30000041ff287230 */ /* 0x000fe40000004100 */
[C---:B------:R-:W-:Y:S01]  /*7d30*/  FFMA R17, R41.reuse, R42, R17 ;  /* 0x0000002a29117223 */ /* 0x040fe20000000011 */
[C---:B------:R-:W-:Y:S01]  /*7d40*/  FMUL R23, R38.reuse, R23 ;  /* 0x0000001726177220 */ /* 0x040fe20000400000 */
[--C-:B------:R-:W-:Y:S02]  /*7d50*/  HADD2.F32 R42, -RZ, R66.reuse.H0_H0 ;  /* 0x20000042ff2a7230 */ /* 0x100fe40000004100 */
[C---:B------:R-:W-:Y:S01]  /*7d60*/  FMUL R20, R38.reuse, R24 ;  /* 0x0000001826147220 */ /* 0x040fe20000400000 */
[C---:B------:R-:W-:Y:S01]  /*7d70*/  FFMA R18, R41.reuse, R45, R18 ;  /* 0x0000002d29127223 */ /* 0x040fe20000000012 */
        /* <DEDUP_REMOVED lines=11> */
[----:B------:R-:W-:Y:S01]  /*7e30*/  FFMA R27, R41, R42, R27 ;  /* 0x0000002a291b7223 */ /* 0x000fe2000000001b */
        /* <DEDUP_REMOVED lines=17> */
[--C-:B------:R-:W-:Y:S02]  /*7f50*/  HADD2.F32 R45, -RZ, R75.reuse.H0_H0 ;  /* 0x2000004bff2d7230 */ /* 0x100fe40000004100 */
[C---:B------:R-:W-:Y:S01]  /*7f60*/  FMUL R30, R38.reuse, R34 ;  /* 0x00000022261e7220 */ /* 0x040fe20000400000 */
[----:B------:R-:W-:Y:S02]  /*7f70*/  HADD2.F32 R44, -RZ, R75.H1_H1 ;  /* 0x3000004bff2c7230 */ /* 0x000fe40000004100 */
[----:B------:R-:W-:Y:S01]  /*7f80*/  FFMA R31, R41, R40, R31 ;  /* 0x00000028291f7223 */ /* 0x000fe2000000001f */
[----:B------:R-:W-:Y:S01]  /*7f90*/  FMUL R35, R38, R35 ;  /* 0x0000002326237220 */ /* 0x000fe20000400000 */
[----:B---3--:R-:W-:Y:S01]  /*7fa0*/  F2FP.F16.F32.PACK_AB R52, R17, R16 ;  /* 0x000000101134723e */ /* 0x008fe200000000ff */
        /* <DEDUP_REMOVED lines=11> */
[----:B------:R-:W-:Y:S02]  /*8060*/  F2FP.F16.F32.PACK_AB R103, R35, R30 ;  /* 0x0000001e2367723e */ /* 0x000fe400000000ff */
[----:B-1----:R-:W-:Y:S03]  /*8070*/  @P6 PRMT R104, R99, 0x654, R104 ;  /* 0x0000065463686816 */ /* 0x002fe60000000068 */
[----:B------:R4:W-:Y:S01]  /*8080*/  STS.128 [R88+0x2030], R100 ;  /* 0x0020306458007388 */ /* 0x0009e20000000c00 */
[----:B------:R-:W-:Y:S01]  /*8090*/  @!PT LDS RZ, [RZ] ;  /* 0x00000000fffff984 */ /* 0x000fe20000000800 */
[----:B------:R-:W-:Y:S01]  /*80a0*/  @!PT LDS RZ, [RZ] ;  /* 0x00000000fffff984 */ /* 0x000fe20000000800 */
[----:B------:R-:W-:Y:S01]  /*80b0*/  @!PT LDS RZ, [RZ] ;  /* 0x00000000fffff984 */ /* 0x000fe20000000800 */
[----:B------:R-:W-:Y:S01]  /*80c0*/  @!PT LDS RZ, [RZ] ;  /* 0x00000000fffff984 */ /* 0x000fe20000000800 */
[----:B------:R1:W-:Y:S07]  /*80d0*/  MEMBAR.ALL.CTA ;  /* 0x0000000000007992 */ /* 0x0003ee0000008000 */
[----:B-1----:R-:W1:Y:S02]  /*80e0*/  FENCE.VIEW.ASYNC.S ;  /* 0x00000000000073c6 */ /* 0x002e640000000000 */
[----:B-1----:R-:W-:Y:S06]  /*80f0*/  BAR.SYNC.DEFER_BLOCKING 0x1, 0x80 ;  /* 0x0042000000007b1d */ /* 0x002fec0000010000 */
[----:B------:R-:W-:Y:S05]  /*8100*/  @P0 BRA `(.L_x_130) ;  /* 0x0000000000280947 */ /* 0x000fea0003800000 */
[----:B------:R-:W1:Y:S01]  /*8110*/  LDCU.64 UR6, c[0x0][0x348] ;  /* 0x00006900ff0677ac */ /* 0x000e620008000a00 */
[----:B------:R-:W-:Y:S02]  /*8120*/  UIADD3 UR9, UPT, UPT, UR49, 0x20, URZ ;  /* 0x0000002031097890 */ /* 0x000fe4000fffe0ff */
[----:B------:R-:W-:Y:S01]  /*8130*/  UIADD3 UR8, UPT, UPT, UR44, 0x2200, URZ ;  /* 0x000022002c087890 */ /* 0x000fe2000fffe0ff */
[----:B------:R-:W-:Y:S01]  /*8140*/  UMOV UR10, UR50 ;  /* 0x00000032000a7c82 */ /* 0x000fe20008000000 */
[----:B------:R-:W-:Y:S01]  /*8150*/  UMOV UR11, UR36 ;  /* 0x00000024000b7c82 */ /* 0x000fe20008000000 */
[----:B-1----:R-:W-:Y:S04]  /*8160*/  UIADD3 UR4, UP0, UPT, UR6, 0x680, URZ ;  /* 0x0000068006047890 */ /* 0x002fe8000ff1e0ff */
[----:B------:R-:W-:Y:S09]  /*8170*/  UIADD3.X UR5, UPT, UPT, URZ, UR7, URZ, UP0, !UPT ;  /* 0x00000007ff057290 */ /* 0x000ff200087fe4ff */
[----:B------:R1:W-:Y:S01]  /*8180*/  UTMASTG.3D [UR8], [UR4] ;  /* 0x00000008040073b5 */ /* 0x0003e20008010000 */
[----:B------:R0:W-:Y:S01]  /*8190*/  UTMACMDFLUSH ;  /* 0x00000000000079b7 */ /* 0x0001e20000000000 */
[----:B-1----:R-:W-:Y:S04]  /*81a0*/  DEPBAR.LE SB0, 0x1 ;  /* 0x000080400000791a */ /* 0x002fe80000000000 */
.L_x_130:
[----:B------:R-:W-:Y:S05]  /*81b0*/  BSYNC.RECONVERGENT B0 ;  /* 0x0000000000007941 */ /* 0x000fea0003800200 */
.L_x_129:
[----:B------:R-:W-:Y:S01]  /*81c0*/  BAR.SYNC.DEFER_BLOCKING 0x1, 0x80 ;  /* 0x0042000000007b1d */ /* 0x000fe20000010000 */
[----:B------:R-:W-:Y:S04]  /*81d0*/  UIADD3 UR4, UPT, UPT, UR46, 0x1, URZ ;  /* 0x000000012e047890 */ /* 0x000fe8000fffe0ff */
[----:B------:R-:W-:Y:S04]  /*81e0*/  UISETP.NE.AND UP0, UPT, UR4, 0x4, UPT ;  /* 0x000000040400788c */ /* 0x000fe8000bf05270 */
[----:B------:R-:W-:Y:S01]  /*81f0*/  USEL UR45, UR4, URZ, UP0 ;  /* 0x000000ff042d7287 */ /* 0x000fe20008000000 */
[----:B------:R1:W-:Y:S01]  /*8200*/  @P6 SYNCS.ARRIVE.TRANS64.RED.A1T0 RZ, [R104+URZ], RZ ;  /* 0x000000ff68ff69a7 */ /* 0x0003e200081004ff */
[----:B------:R-:W-:Y:S01]  /*8210*/  BSSY B1, `(.L_x_131) ;  /* 0x0000017000017945 */ /* 0x000fe20003800000 */
[----:B------:R-:W3:Y:S02]  /*8220*/  @P6 SYNCS.PHASECHK.TRANS64.TRYWAIT P0, [R62+URZ+0x80], R61 ;  /* 0x0000803d3e0065a7 */ /* 0x000ee400080011ff */
[----:B---3--:R-:W-:Y:S01]  /*8230*/  @P6 SEL R46, RZ, 0x1, !P0 ;  /* 0x00000001ff2e6807 */ /* 0x008fe20004000000 */
[----:B-1----:R-:W-:Y:S06]  /*8240*/  @!P6 BRA `(.L_x_132) ;  /* 0x00000000004ce947 */ /* 0x002fec0003800000 */
        /* <DEDUP_REMOVED lines=9> */
[----:B------:R-:W-:Y:S04]  /*82e0*/  SHF.L.U32 R5, R91, 0x1f, RZ ;  /* 0x0000001f5b057819 */ /* 0x000fe800000006ff */
[----:B------:R-:W1:Y:S02]  /*82f0*/  SYNCS.PHASECHK.TRANS64.TRYWAIT P0, [R62+URZ+0x80], R5 ;  /* 0x000080053e0075a7 */ /* 0x000e6400080011ff */
[----:B-1----:R-:W-:Y:S05]  /*8300*/  @!P0 BRA `(.L_x_135) ;  /* 0x0000002800248947 */ /* 0x002fea0003800000 */
.L_x_134:
[----:B------:R-:W-:Y:S05]  /*8310*/  BSYNC B0 ;  /* 0x0000000000007941 */ /* 0x000fea0003800000 */
.L_x_133:
[----:B------:R-:W-:Y:S02]  /*8320*/  ISETP.NE.AND P0, PT, R60, RZ, PT ;  /* 0x000000ff3c00720c */ /* 0x000fe40003f05270 */
[----:B------:R-:W-:Y:S11]  /*8330*/  IADD3 R47, PT, PT, R47, 0x1, RZ ;  /* 0x000000012f2f7810 */ /* 0x000ff60007ffe0ff */
[----:B------:R3:W1:Y:S04]  /*8340*/  @P0 LDS.128 R48, [R4] ;  /* 0x0000000004300984 */ /* 0x0006680000000c00 */
[----:B------:R3:W1:Y:S04]  /*8350*/  @P0 LDS.128 R56, [R3+0x10] ;  /* 0x0000100003380984 */ /* 0x0006680000000c00 */
[----:B------:R3:W1:Y:S04]  /*8360*/  @P0 LDS.128 R64, [R2+0x20] ;  /* 0x0000200002400984 */ /* 0x0006680000000c00 */
[----:B------:R3:W1:Y:S02]  /*8370*/  @P0 LDS.128 R72, [R0+0x30] ;  /* 0x0000300000480984 */ /* 0x0006640000000c00 */
.L_x_132:
[----:B------:R-:W-:Y:S05]  /*8380*/  BSYNC B1 ;  /* 0x0000000000017941 */ /* 0x000fea0003800000 */
.L_x_131:
[----:B---3--:R-:W-:Y:S05]  /*8390*/  VIADD R0, R39, 0x40 ;  /* 0x0000004027007836 */ /* 0x008fea0000000000 */
[----:B------:R-:W-:Y:S04]  /*83a0*/  SHF.R.U32.HI R0, RZ, 0x15, R0 ;  /* 0x00000015ff007819 */ /* 0x000fe80000011600 */
[----:B------:R-:W-:Y:S11]  /*83b0*/  LOP3.LUT P0, RZ, R0, 0x3, R81, 0x48, !PT ;  /* 0x0000000300ff7812 */ /* 0x000ff60007804851 */
[----:B------:R-:W-:Y:S02]  /*83c0*/  @!UPT UIADD3 URZ, UPT, UPT, URZ, URZ, URZ ;  /* 0x000000fffffff290 */ /* 0x000fe4000fffe0ff */
[----:B------:R-:W-:Y:S05]  /*83d0*/  @!P0 BRA `(.L_x_136) ;  /* 0x0000000000408947 */ /* 0x000fea0003800000 */
[----:B------:R-:W1:Y:S01]  /*83e0*/  LDCU.64 UR8, c[0x4][0x70] ;  /* 0x01000e00ff0877ac */ /* 0x000e620008000a00 */
[----:B------:R-:W-:Y:S01]  /*83f0*/  MOV R3, 0x0 ;  /* 0x0000000000037802 */ /* 0x000fe20000000f00 */
[----:B------:R-:W-:Y:S02]  /*8400*/  HFMA2 R12, -RZ, RZ, 0, 5.9604644775390625e-08 ;  /* 0x00000001ff0c7431 */ /* 0x000fe400000001ff */
[----:B------:R-:W-:Y:S02]  /*8410*/  IMAD.MOV.U32 R8, RZ, RZ, 0x192 ;  /* 0x00000192ff087424 */ /* 0x000fe400078e00ff */
[----:B------:R-:W-:Y:S01]  /*8420*/  IMAD.MOV.U32 R13, RZ, RZ, RZ ;  /* 0x000000ffff0d7224 */ /* 0x000fe200078e00ff */
[----:B------:R-:W3:Y:S01]  /*8430*/  LDCU.64 UR6, c[0x4][0x78] ;  /* 0x01000f00ff0677ac */ /* 0x000ee20008000a00 */
[----:B------:R-:W2:Y:S01]  /*8440*/  LDC.64 R2, c[0x4][R3] ;  /* 0x0100000003027b82 */ /* 0x000ea20000000a00 */
[----:B------:R-:W5:Y:S01]  /*8450*/  LDCU.64 UR4, c[0x4][0x10] ;  /* 0x01000200ff0477ac */ /* 0x000f620008000a00 */
[----:B-1----:R-:W-:Y:S01]  /*8460*/  MOV R5, UR9 ;  /* 0x0000000900057c02 */ /* 0x002fe20008000f00 */
[----:B------:R-:W-:Y:S01]  /*8470*/  IMAD.U32 R4, RZ, RZ, UR8 ;  /* 0x00000008ff047e24 */ /* 0x000fe2000f8e00ff */
[----:B---3--:R-:W-:Y:S01]  /*8480*/  MOV R7, UR7 ;  /* 0x0000000700077c02 */ /* 0x008fe20008000f00 */
[----:B------:R-:W-:Y:S01]  /*8490*/  IMAD.U32 R6, RZ, RZ, UR6 ;  /* 0x00000006ff067e24 */ /* 0x000fe2000f8e00ff */
[----:B-----5:R-:W-:Y:S01]  /*84a0*/  MOV R11, UR5 ;  /* 0x00000005000b7c02 */ /* 0x020fe20008000f00 */
[----:B------:R-:W-:Y:S02]  /*84b0*/  IMAD.U32 R10, RZ, RZ, UR4 ;  /* 0x00000004ff0a7e24 */ /* 0x000fe4000f8e00ff */
[----:B------:R-:W-:Y:S07]  /*84c0*/  LEPC R20, `(.L_x_136) ;  /* 0x000000001014794e */ /* 0x000fee0000000000 */
[----:B--2-4-:R-:W-:Y:S05]  /*84d0*/  CALL.ABS.NOINC R2 ;  /* 0x0000000002007343 */ /* 0x014fea0003c00000 */
.L_x_136:
[----:B------:R-:W-:Y:S05]  /*84e0*/  WARPSYNC.ALL ;  /* 0x0000000000007948 */ /* 0x000fea0003800000 */
[----:B------:R-:W-:Y:S01]  /*84f0*/  R2UR UR4, R39 ;  /* 0x00000000270472ca */ /* 0x000fe200000e0000 */
[--C-:B-1----:R-:W-:Y:S01]  /*8500*/  HADD2.F32 R40, -RZ, R48.reuse.H0_H0 ;  /* 0x20000030ff287230 */ /* 0x102fe20000004100 */
[----:B------:R-:W-:Y:S01]  /*8510*/  ISETP.NE.AND P6, PT, R97, RZ, PT ;  /* 0x000000ff6100720c */ /* 0x000fe20003fc5270 */
[----:B------:R-:W-:Y:S01]  /*8520*/  HADD2.F32 R43, -RZ, R48.H1_H1 ;  /* 0x30000030ff2b7230 */ /* 0x000fe20000004100 */
[----:B------:R-:W-:Y:S01]  /*8530*/  ISETP.NE.AND P0, PT, R96, RZ, PT ;  /* 0x000000ff6000720c */ /* 0x000fe20003f05270 */
[----:B------:R-:W-:Y:S01]  /*8540*/  HADD2.F32 R42, -RZ, R49.H0_H0 ;  /* 0x20000031ff2a7230 */ /* 0x000fe20000004100 */
[----:B------:R-:W-:Y:S01]  /*8550*/  MOV R61, UR45 ;  /* 0x0000002d003d7c02 */ /* 0x000fe20008000f00 */
[--C-:B------:R-:W-:Y:S01]  /*8560*/  HADD2.F32 R45, -RZ, R51.reuse.H0_H0 ;  /* 0x20000033ff2d7230 */ /* 0x100fe20000004100 */
[----:B------:R-:W-:Y:S01]  /*8570*/  BSSY.RECONVERGENT B0, `(.L_x_137) ;  /* 0x0000089000007945 */ /* 0x000fe20003800200 */
[----:B------:R-:W-:Y:S04]  /*8580*/  HADD2.F32 R44, -RZ, R51.H1_H1 ;  /* 0x30000033ff2c7230 */ /* 0x000fe80000004100 */
[----:B------:R-:W1:Y:S02]  /*8590*/  LDTM.x32 R4, tmem[UR4+0x40] ;  /* 0x00004004000479ee */ /* 0x000e6400082c0000 */
[----:B------:R-:W-:Y:S02]  /*85a0*/  @P6 LEA R61, R61, UR44, 0x3 ;  /* 0x0000002c3d3d6c11 */ /* 0x000fe4000f8e18ff */
[----:B------:R-:W-:Y:S02]  /*85b0*/  @P6 SHF.L.U32 R104, R91, 0x1f, RZ ;  /* 0x0000001f5b686819 */ /* 0x000fe400000006ff */
[----:B------:R-:W-:Y:S02]  /*85c0*/  @P6 IADD3 R62, PT, PT, R61, 0xa0, RZ ;  /* 0x000000a03d3e6810 */ /* 0x000fe40007ffe0ff */
[----:B------:R-:W-:Y:S02]  /*85d0*/  LEA R61, R47, UR44, 0x3 ;  /* 0x0000002c2f3d7c11 */ /* 0x000fe4000f8e18ff */
[----:B------:R-:W-:Y:S01]  /*85e0*/  @P6 PRMT R62, R99, 0x654, R62 ;  /* 0x00000654633e6816 */ /* 0x000fe2000000003e */
[C---:B-1----:R-:W-:Y:S01]  /*85f0*/  FMUL R0, R38.reuse, R4 ;  /* 0x0000000426007220 */ /* 0x042fe20000400000 */
[C---:B------:R-:W-:Y:S01]  /*8600*/  FMUL R2, R38.reuse, R5 ;  /* 0x0000000526027220 */ /* 0x040fe20000400000 */
[C---:B------:R-:W-:Y:S01]  /*8610*/  FMUL R3, R38.reuse, R6 ;  /* 0x0000000626037220 */ /* 0x040fe20000400000 */
        /* <DEDUP_REMOVED lines=8> */
[----:B----4-:R-:W-:Y:S01]  /*86a0*/  F2FP.F16.F32.PACK_AB R68, R2, R0 ;  /* 0x000000000244723e */ /* 0x010fe200000000ff */
[C---:B------:R-:W-:Y:S01]  /*86b0*/  FFMA R7, R41.reuse, R40, R7 ;  /* 0x0000002829077223 */ /* 0x040fe20000000007 */
[----:B------:R-:W-:Y:S01]  /*86c0*/  FFMA R4, R41, R43, R4 ;  /* 0x0000002b29047223 */ /* 0x000fe20000000004 */
[C---:B------:R-:W-:Y:S01]  /*86d0*/  FMUL R5, R38.reuse, R9 ;  /* 0x0000000926057220 */ /* 0x040fe20000400000 */
[C---:B------:R-:W-:Y:S01]  /*86e0*/  FMUL R6, R38.reuse, R10 ;  /* 0x0000000a26067220 */ /* 0x040fe20000400000 */
[C---:B------:R-:W-:Y:S01]  /*86f0*/  FMUL R11, R38.reuse, R11 ;  /* 0x0000000b260b7220 */ /* 0x040fe20000400000 */
[--C-:B------:R-:W-:Y:S01]  /*8700*/  HADD2.F32 R40, -RZ, R56.reuse.H0_H0 ;  /* 0x20000038ff287230 */ /* 0x100fe20000004100 */
[----:B------:R-:W-:Y:S01]  /*8710*/  F2FP.F16.F32.PACK_AB R69, R7, R3 ;  /* 0x000000030745723e */ /* 0x000fe200000000ff */
[C---:B------:R-:W-:Y:S01]  /*8720*/  FFMA R5, R41.reuse, R42, R5 ;  /* 0x0000002a29057223 */ /* 0x040fe20000000005 */
[C---:B------:R-:W-:Y:S01]  /*8730*/  FFMA R6, R41.reuse, R45, R6 ;  /* 0x0000002d29067223 */ /* 0x040fe20000000006 */
[----:B------:R-:W-:Y:S01]  /*8740*/  FFMA R11, R41, R44, R11 ;  /* 0x0000002c290b7223 */ /* 0x000fe2000000000b */
[C---:B------:R-:W-:Y:S01]  /*8750*/  FMUL R8, R38.reuse, R12 ;  /* 0x0000000c26087220 */ /* 0x040fe20000400000 */
[----:B------:R-:W-:Y:S01]  /*8760*/  HADD2.F32 R42, -RZ, R56.H1_H1 ;  /* 0x30000038ff2a7230 */ /* 0x000fe20000004100 */
[----:B------:R-:W-:Y:S01]  /*8770*/  F2FP.F16.F32.PACK_AB R70, R5, R4 ;  /* 0x000000040546723e */ /* 0x000fe200000000ff */
[C---:B------:R-:W-:Y:S01]  /*8780*/  FMUL R9, R38.reuse, R13 ;  /* 0x0000000d26097220 */ /* 0x040fe20000400000 */
[----:B------:R-:W-:Y:S01]  /*8790*/  F2FP.F16.F32.PACK_AB R71, R11, R6 ;  /* 0x000000060b47723e */ /* 0x000fe200000000ff */
[C---:B------:R-:W-:Y:S01]  /*87a0*/  FFMA R8, R41.reuse, R40, R8 ;  /* 0x0000002829087223 */ /* 0x040fe20000000008 */
[--C-:B------:R-:W-:Y:S02]  /*87b0*/  HADD2.F32 R43, -RZ, R57.reuse.H0_H0 ;  /* 0x20000039ff2b7230 */ /* 0x100fe40000004100 */
[----:B------:R-:W-:Y:S01]  /*87c0*/  FFMA R9, R41, R42, R9 ;  /* 0x0000002a29097223 */ /* 0x000fe20000000009 */
[C---:B------:R-:W-:Y:S01]  /*87d0*/  FMUL R10, R38.reuse, R14 ;  /* 0x0000000e260a7220 */ /* 0x040fe20000400000 */
[----:B------:R1:W-:Y:S01]  /*87e0*/  STS.128 [R94+0x4000], R68 ;  /* 0x004000445e007388 */ /* 0x0003e20000000c00 */
[----:B------:R-:W-:Y:S02]  /*87f0*/  HADD2.F32 R40, -RZ, R57.H1_H1 ;  /* 0x30000039ff287230 */ /* 0x000fe40000004100 */
[C---:B------:R-:W-:Y:S01]  /*8800*/  FMUL R15, R38.reuse, R15 ;  /* 0x0000000f260f7220 */ /* 0x040fe20000400000 */
[----:B------:R-:W-:Y:S01]  /*8810*/  F2FP.F16.F32.PACK_AB R52, R9, R8 ;  /* 0x000000080934723e */ /* 0x000fe200000000ff */
[C---:B------:R-:W-:Y:S01]  /*8820*/  FFMA R10, R41.reuse, R43, R10 ;  /* 0x0000002b290a7223 */ /* 0x040fe2000000000a */
[--C-:B------:R-:W-:Y:S02]  /*8830*/  HADD2.F32 R42, -RZ, R58.reuse.H0_H0 ;  /* 0x2000003aff2a7230 */ /* 0x100fe40000004100 */
        /* <DEDUP_REMOVED lines=60> */
[----:B-1----:R-:W-:Y:S01]  /*8c00*/  F2FP.F16.F32.PACK_AB R68, R17, R16 ;  /* 0x000000101144723e */ /* 0x002fe200000000ff */
        /* <DEDUP_REMOVED lines=31> */
.L_x_138:
[----:B------:R-:W-:Y:S05]  /*8e00*/  BSYNC.RECONVERGENT B0 ;  /* 0x0000000000007941 */ /* 0x000fea0003800200 */
.L_x_137:
[----:B------:R-:W-:Y:S01]  /*8e10*/  BAR.SYNC.DEFER_BLOCKING 0x1, 0x80 ;  /* 0x0042000000007b1d */ /* 0x000fe20000010000 */
[----:B------:R-:W-:Y:S04]  /*8e20*/  UIADD3 UR4, UPT, UPT, UR45, 0x1, URZ ;  /* 0x000000012d047890 */ /* 0x000fe8000fffe0ff */
[----:B------:R-:W-:Y:S04]  /*8e30*/  UISETP.NE.AND UP0, UPT, UR4, 0x4, UPT ;  /* 0x000000040400788c */ /* 0x000fe8000bf05270 */
[----:B------:R-:W-:Y:S01]  /*8e40*/  USEL UR46, UR4, URZ, UP0 ;  /* 0x000000ff042e7287 */ /* 0x000fe20008000000 */
[----:B------:R1:W-:Y:S01]  /*8e50*/  @P6 SYNCS.ARRIVE.TRANS64.RED.A1T0 RZ, [R62+URZ], RZ ;  /* 0x000000ff3eff69a7 */ /* 0x0003e200081004ff */
[----:B------:R-:W-:Y:S01]  /*8e60*/  BSSY B1, `(.L_x_139) ;  /* 0x0000017000017945 */ /* 0x000fe20003800000 */
[----:B------:R-:W4:Y:S02]  /*8e70*/  @P6 SYNCS.PHASECHK.TRANS64.TRYWAIT P0, [R61+URZ+0x80], R104 ;  /* 0x000080683d0065a7 */ /* 0x000f2400080011ff */
[----:B----4-:R-:W-:Y:S01]  /*8e80*/  @P6 SEL R46, RZ, 0x1, !P0 ;  /* 0x00000001ff2e6807 */ /* 0x010fe20004000000 */
        /* <DEDUP_REMOVED lines=13> */
.L_x_142:
[----:B------:R-:W-:Y:S05]  /*8f60*/  BSYNC B0 ;  /* 0x0000000000007941 */ /* 0x000fea0003800000 */
.L_x_141:
[----:B------:R-:W-:Y:S11]  /*8f70*/  ISETP.NE.AND P0, PT, R60, RZ, PT ;  /* 0x000000ff3c00720c */ /* 0x000ff60003f05270 */
[----:B------:R-:W-:Y:S02]  /*8f80*/  @!UPT UIADD3 URZ, UPT, UPT, URZ, URZ, URZ ;  /* 0x000000fffffff290 */ /* 0x000fe4000fffe0ff */
[----:B------:R4:W1:Y:S04]  /*8f90*/  @P0 LDS.128 R48, [R3] ;  /* 0x0000000003300984 */ /* 0x0008680000000c00 */
[----:B------:R4:W1:Y:S04]  /*8fa0*/  @P0 LDS.128 R56, [R2+0x10] ;  /* 0x0000100002380984 */ /* 0x0008680000000c00 */
[----:B------:R4:W1:Y:S04]  /*8fb0*/  @P0 LDS.128 R64, [R0+0x20] ;  /* 0x0000200000400984 */ /* 0x0008680000000c00 */
[----:B------:R4:W1:Y:S02]  /*8fc0*/  @P0 LDS.128 R72, [R47+0x30] ;  /* 0x000030002f480984 */ /* 0x0008640000000c00 */
.L_x_140:
[----:B------:R-:W-:Y:S05]  /*8fd0*/  BSYNC B1 ;  /* 0x0000000000017941 */ /* 0x000fea0003800000 */
.L_x_139:
[----:B----4-:R-:W-:Y:S05]  /*8fe0*/  VIADD R0, R39, 0x60 ;  /* 0x0000006027007836 */ /* 0x010fea0000000000 */
[----:B------:R-:W-:Y:S04]  /*8ff0*/  SHF.R.U32.HI R0, RZ, 0x15, R0 ;  /* 0x00000015ff007819 */ /* 0x000fe80000011600 */
[----:B------:R-:W-:Y:S11]  /*9000*/  LOP3.LUT P0, RZ, R0, 0x3, R81, 0x48, !PT ;  /* 0x0000000300ff7812 */ /* 0x000ff60007804851 */
[----:B------:R-:W-:Y:S02]  /*9010*/  @!UPT UIADD3 URZ, UPT, UPT, URZ, URZ, URZ ;  /* 0x000000fffffff290 */ /* 0x000fe4000fffe0ff */
[----:B------:R-:W-:Y:S05]  /*9020*/  @!P0 BRA `(.L_x_144) ;  /* 0x0000000000408947 */ /* 0x000fea0003800000 */
[----:B------:R-:W4:Y:S01]  /*9030*/  LDCU.64 UR8, c[0x4][0x70] ;  /* 0x01000e00ff0877ac */ /* 0x000f220008000a00 */
[----:B------:R-:W-:Y:S01]  /*9040*/  MOV R3, 0x0 ;  /* 0x0000000000037802 */ /* 0x000fe20000000f00 */
[----:B------:R-:W-:Y:S02]  /*9050*/  HFMA2 R12, -RZ, RZ, 0, 5.9604644775390625e-08 ;  /* 0x00000001ff0c7431 */ /* 0x000fe400000001ff */
[----:B------:R-:W-:Y:S02]  /*9060*/  IMAD.MOV.U32 R8, RZ, RZ, 0x192 ;  /* 0x00000192ff087424 */ /* 0x000fe400078e00ff */
[----:B------:R-:W-:Y:S01]  /*9070*/  IMAD.MOV.U32 R13, RZ, RZ, RZ ;  /* 0x000000ffff0d7224 */ /* 0x000fe200078e00ff */
[----:B------:R-:W5:Y:S01]  /*9080*/  LDCU.64 UR6, c[0x4][0x78] ;  /* 0x01000f00ff0677ac */ /* 0x000f620008000a00 */
[----:B------:R-:W2:Y:S01]  /*9090*/  LDC.64 R2, c[0x4][R3] ;  /* 0x0100000003027b82 */ /* 0x000ea20000000a00 */
[----:B------:R-:W3:Y:S01]  /*90a0*/  LDCU.64 UR4, c[0x4][0x10] ;  /* 0x01000200ff0477ac */ /* 0x000ee20008000a00 */
[----:B----4-:R-:W-:Y:S01]  /*90b0*/  MOV R5, UR9 ;  /* 0x0000000900057c02 */ /* 0x010fe20008000f00 */
[----:B-1----:R-:W-:Y:S01]  /*90c0*/  IMAD.U32 R4, RZ, RZ, UR8 ;  /* 0x00000008ff047e24 */ /* 0x002fe2000f8e00ff */
[----:B-----5:R-:W-:Y:S01]  /*90d0*/  MOV R7, UR7 ;  /* 0x0000000700077c02 */ /* 0x020fe20008000f00 */
[----:B------:R-:W-:Y:S01]  /*90e0*/  IMAD.U32 R6, RZ, RZ, UR6 ;  /* 0x00000006ff067e24 */ /* 0x000fe2000f8e00ff */
[----:B---3--:R-:W-:Y:S01]  /*90f0*/  MOV R11, UR5 ;  /* 0x00000005000b7c02 */ /* 0x008fe20008000f00 */
[----:B------:R-:W-:Y:S02]  /*9100*/  IMAD.U32 R10, RZ, RZ, UR4 ;  /* 0x00000004ff0a7e24 */ /* 0x000fe4000f8e00ff */
[----:B------:R-:W-:Y:S07]  /*9110*/  LEPC R20, `(.L_x_144) ;  /* 0x000000001014794e */ /* 0x000fee0000000000 */
[----:B--2---:R-:W-:Y:S05]  /*9120*/  CALL.ABS.NOINC R2 ;  /* 0x0000000002007343 */ /* 0x004fea0003c00000 */
.L_x_144:
[----:B------:R-:W-:Y:S01]  /*9130*/  ISETP.NE.AND P0, PT, R96, RZ, PT ;  /* 0x000000ff6000720c */ /* 0x000fe20003f05270 */
[----:B------:R-:W-:Y:S05]  /*9140*/  WARPSYNC.ALL ;  /* 0x0000000000007948 */ /* 0x000fea0003800000 */
[----:B------:R-:W-:Y:S01]  /*9150*/  R2UR UR4, R39 ;  /* 0x00000000270472ca */ /* 0x000fe200000e0000 */
[--C-:B-1----:R-:W-:Y:S01]  /*9160*/  HADD2.F32 R40, -RZ, R48.reuse.H0_H0 ;  /* 0x20000030ff287230 */ /* 0x102fe20000004100 */
[----:B------:R-:W-:Y:S01]  /*9170*/  IADD3 R98, PT, PT, R98, 0x110, RZ ;  /* 0x0000011062627810 */ /* 0x000fe20007ffe0ff */
[----:B------:R-:W-:Y:S01]  /*9180*/  HADD2.F32 R42, -RZ, R48.H1_H1 ;  /* 0x30000030ff2a7230 */ /* 0x000fe20000004100 */
[----:B------:R-:W-:Y:S01]  /*9190*/  BSSY.RECONVERGENT B0, `(.L_x_145) ;  /* 0x0000089000007945 */ /* 0x000fe20003800200 */
[--C-:B------:R-:W-:Y:S01]  /*91a0*/  HADD2.F32 R43, -RZ, R49.reuse.H0_H0 ;  /* 0x20000031ff2b7230 */ /* 0x100fe20000004100 */
[----:B------:R-:W-:Y:S01]  /*91b0*/  LOP3.LUT R98, R98, 0xfefffff8, RZ, 0xc0, !PT ;  /* 0xfefffff862627812 */ /* 0x000fe200078ec0ff */
[----:B------:R-:W-:Y:S02]  /*91c0*/  HADD2.F32 R44, -RZ, R49.H1_H1 ;  /* 0x30000031ff2c7230 */ /* 0x000fe40000004100 */
[--C-:B------:R-:W-:Y:S02]  /*91d0*/  HADD2.F32 R45, -RZ, R50.reuse.H0_H0 ;  /* 0x20000032ff2d7230 */ /* 0x100fe40000004100 */
[----:B------:R-:W-:Y:S02]  /*91e0*/  HADD2.F32 R46, -RZ, R50.H1_H1 ;  /* 0x30000032ff2e7230 */ /* 0x000fe40000004100 */
[----:B------:R-:W1:Y:S01]  /*91f0*/  LDTM.x32 R4, tmem[UR4+0x60] ;  /* 0x00006004000479ee */ /* 0x000e6200082c0000 */
[----:B------:R-:W-:Y:S01]  /*9200*/  NOP ;  /* 0x0000000000007918 */ /* 0x000fe20000000000 */
[----:B-1----:R1:W-:Y:S01]  /*9210*/  SYNCS.ARRIVE.TRANS64.RED.A1T0 RZ, [R98+URZ], RZ ;  /* 0x000000ff62ff79a7 */ /* 0x0023e200081004ff */
[--C-:B------:R-:W-:Y:S02]  /*9220*/  HADD2.F32 R47, -RZ, R51.reuse.H0_H0 ;  /* 0x20000033ff2f7230 */ /* 0x100fe40000004100 */
[----:B------:R-:W-:Y:S02]  /*9230*/  HADD2.F32 R48, -RZ, R51.H1_H1 ;  /* 0x30000033ff307230 */ /* 0x000fe40000004100 */
[--C-:B------:R-:W-:Y:S02]  /*9240*/  HADD2.F32 R49, -RZ, R56.reuse.H0_H0 ;  /* 0x20000038ff317230 */ /* 0x100fe40000004100 */
[----:B------:R-:W-:Y:S02]  /*9250*/  HADD2.F32 R51, -RZ, R56.H1_H1 ;  /* 0x30000038ff337230 */ /* 0x000fe40000004100 */
[--C-:B------:R-:W-:Y:S02]  /*9260*/  HADD2.F32 R50, -RZ, R57.reuse.H0_H0 ;  /* 0x20000039ff327230 */ /* 0x100fe40000004100 */
[----:B---3--:R-:W-:Y:S02]  /*9270*/  HADD2.F32 R52, -RZ, R57.H1_H1 ;  /* 0x30000039ff347230 */ /* 0x008fe40000004100 */
[--C-:B------:R-:W-:Y:S02]  /*9280*/  HADD2.F32 R53, -RZ, R58.reuse.H0_H0 ;  /* 0x2000003aff357230 */ /* 0x100fe40000004100 */
[----:B------:R-:W-:Y:S02]  /*9290*/  HADD2.F32 R54, -RZ, R58.H1_H1 ;  /* 0x3000003aff367230 */ /* 0x000fe40000004100 */
[--C-:B------:R-:W-:Y:S02]  /*92a0*/  HADD2.F32 R55, -RZ, R59.reuse.H0_H0 ;  /* 0x2000003bff377230 */ /* 0x100fe40000004100 */
[----:B------:R-:W-:Y:S02]  /*92b0*/  HADD2.F32 R56, -RZ, R59.H1_H1 ;  /* 0x3000003bff387230 */ /* 0x000fe40000004100 */
[--C-:B------:R-:W-:Y:S02]  /*92c0*/  HADD2.F32 R57, -RZ, R64.reuse.H0_H0 ;  /* 0x20000040ff397230 */ /* 0x100fe40000004100 */
[C---:B------:R-:W-:Y:S01]  /*92d0*/  FMUL R4, R38.reuse, R4 ;  /* 0x0000000426047220 */ /* 0x040fe20000400000 */
[C---:B------:R-:W-:Y:S01]  /*92e0*/  FMUL R5, R38.reuse, R5 ;  /* 0x0000000526057220 */ /* 0x040fe20000400000 */
[C---:B------:R-:W-:Y:S01]  /*92f0*/  FMUL R6, R38.reuse, R6 ;  /* 0x0000000626067220 */ /* 0x040fe20000400000 */
[C---:B------:R-:W-:Y:S01]  /*9300*/  FMUL R7, R38.reuse, R7 ;  /* 0x0000000726077220 */ /* 0x040fe20000400000 */
[C---:B------:R-:W-:Y:S01]  /*9310*/  FFMA R4, R41.reuse, R40, R4 ;  /* 0x0000002829047223 */ /* 0x040fe20000000004 */
[C---:B------:R-:W-:Y:S01]  /*9320*/  FFMA R5, R41.reuse, R42, R5 ;  /* 0x0000002a29057223 */ /* 0x040fe20000000005 */
[C---:B------:R-:W-:Y:S01]  /*9330*/  FFMA R6, R41.reuse, R43, R6 ;  /* 0x0000002b29067223 */ /* 0x040fe20000000006 */
[----:B------:R-:W-:Y:S01]  /*9340*/  FFMA R7, R41, R44, R7 ;  /* 0x0000002c29077223 */ /* 0x000fe20000000007 */
[C---:B------:R-:W-:Y:S01]  /*9350*/  FMUL R8, R38.reuse, R8 ;  /* 0x0000000826087220 */ /* 0x040fe20000400000 */
[C---:B------:R-:W-:Y:S01]  /*9360*/  FMUL R9, R38.reuse, R9 ;  /* 0x0000000926097220 */ /* 0x040fe20000400000 */
[----:B------:R-:W-:Y:S01]  /*9370*/  F2FP.F16.F32.PACK_AB R100, R5, R4 ;  /* 0x000000040564723e */ /* 0x000fe200000000ff */
[C---:B------:R-:W-:Y:S01]  /*9380*/  FMUL R10, R38.reuse, R10 ;  /* 0x0000000a260a7220 */ /* 0x040fe20000400000 */
[----:B------:R-:W-:Y:S01]  /*9390*/  F2FP.F16.F32.PACK_AB R101, R7, R6 ;  /* 0x000000060765723e */ /* 0x000fe200000000ff */
[C---:B------:R-:W-:Y:S01]  /*93a0*/  FFMA R8, R41.reuse, R45, R8 ;  /* 0x0000002d29087223 */ /* 0x040fe20000000008 */
[C---:B------:R-:W-:Y:S01]  /*93b0*/  FFMA R9, R41.reuse, R46, R9 ;  /* 0x0000002e29097223 */ /* 0x040fe20000000009 */
[----:B------:R-:W-:Y:S01]  /*93c0*/  FFMA R10, R41, R47, R10 ;  /* 0x0000002f290a7223 */ /* 0x000fe2000000000a */
[C---:B------:R-:W-:Y:S01]  /*93d0*/  FMUL R11, R38.reuse, R11 ;  /* 0x0000000b260b7220 */ /* 0x040fe20000400000 */
[C---:B------:R-:W-:Y:S01]  /*93e0*/  FMUL R0, R38.reuse, R12 ;  /* 0x0000000c26007220 */ /* 0x040fe20000400000 */
[C---:B------:R-:W-:Y:S01]  /*93f0*/  FMUL R2, R38.reuse, R13 ;  /* 0x0000000d26027220 */ /* 0x040fe20000400000 */
[----:B------:R-:W-:Y:S01]  /*9400*/  F2FP.F16.F32.PACK_AB R102, R9, R8 ;  /* 0x000000080966723e */ /* 0x000fe200000000ff */
[C---:B------:R-:W-:Y:S01]  /*9410*/  FFMA R11, R41.reuse, R48, R11 ;  /* 0x00000030290b7223 */ /* 0x040fe2000000000b */
[C---:B------:R-:W-:Y:S01]  /*9420*/  FFMA R0, R41.reuse, R49, R0 ;  /* 0x0000003129007223 */ /* 0x040fe20000000000 */
[C---:B------:R-:W-:Y:S01]  /*9430*/  FFMA R2, R41.reuse, R51, R2 ;  /* 0x0000003329027223 */ /* 0x040fe20000000002 */
[C---:B------:R-:W-:Y:S01]  /*9440*/  FMUL R3, R38.reuse, R14 ;  /* 0x0000000e26037220 */ /* 0x040fe20000400000 */
[C---:B------:R-:W-:Y:S01]  /*9450*/  FMUL R15, R38.reuse, R15 ;  /* 0x0000000f260f7220 */ /* 0x040fe20000400000 */
[C---:B------:R-:W-:Y:S01]  /*9460*/  FMUL R12, R38.reuse, R16 ;  /* 0x00000010260c7220 */ /* 0x040fe20000400000 */
[C---:B------:R-:W-:Y:S01]  /*9470*/  FMUL R13, R38.reuse, R17 ;  /* 0x00000011260d7220 */ /* 0x040fe20000400000 */
[C---:B------:R-:W-:Y:S01]  /*9480*/  FFMA R3, R41.reuse, R50, R3 ;  /* 0x0000003229037223 */ /* 0x040fe20000000003 */
[C---:B------:R-:W-:Y:S01]  /*9490*/  FMUL R14, R38.reuse, R18 ;  /* 0x00000012260e7220 */ /* 0x040fe20000400000 */
[----:B------:R-:W-:Y:S01]  /*94a0*/  FFMA R15, R41, R52, R15 ;  /* 0x00000034290f7223 */ /* 0x000fe2000000000f */
[C---:B------:R-:W-:Y:S01]  /*94b0*/  FMUL R19, R38.reuse, R19 ;  /* 0x0000001326137220 */ /* 0x040fe20000400000 */
[----:B------:R-:W-:Y:S01]  /*94c0*/  F2FP.F16.F32.PACK_AB R103, R11, R10 ;  /* 0x0000000a0b67723e */ /* 0x000fe200000000ff */
[C---:B------:R-:W-:Y:S01]  /*94d0*/  FFMA R12, R41.reuse, R53, R12 ;  /* 0x00000035290c7223 */ /* 0x040fe2000000000c */
[----:B------:R-:W-:Y:S02]  /*94e0*/  HADD2.F32 R58, -RZ, R64.H1_H1 ;  /* 0x30000040ff3a7230 */ /* 0x000fe40000004100 */
[C---:B------:R-:W-:Y:S01]  /*94f0*/  FMUL R16, R38.reuse, R20 ;  /* 0x0000001426107220 */ /* 0x040fe20000400000 */
[C---:B------:R-:W-:Y:S01]  /*9500*/  FFMA R13, R41.reuse, R54, R13 ;  /* 0x00000036290d7223 */ /* 0x040fe2000000000d */
[----:B------:R1:W-:Y:S01]  /*9510*/  STS.128 [R94+0x6000], R100 ;  /* 0x006000645e007388 */ /* 0x0003e20000000c00 */
[--C-:B------:R-:W-:Y:S02]  /*9520*/  HADD2.F32 R59, -RZ, R65.reuse.H0_H0 ;  /* 0x20000041ff3b7230 */ /* 0x100fe40000004100 */
[C---:B------:R-:W-:Y:S01]  /*9530*/  FMUL R17, R38.reuse, R21 ;  /* 0x0000001526117220 */ /* 0x040fe20000400000 */
[C---:B------:R-:W-:Y:S01]  /*9540*/  FFMA R14, R41.reuse, R55, R14 ;  /* 0x00000037290e7223 */ /* 0x040fe2000000000e */
[----:B------:R-:W-:Y:S02]  /*9550*/  HADD2.F32 R60, -RZ, R65.H1_H1 ;  /* 0x30000041ff3c7230 */ /* 0x000fe40000004100 */
[C---:B------:R-:W-:Y:S01]  /*9560*/  FMUL R18, R38.reuse, R22 ;  /* 0x0000001626127220 */ /* 0x040fe20000400000 */
[C---:B------:R-:W-:Y:S01]  /*9570*/  FFMA R19, R41.reuse, R56, R19 ;  /* 0x0000003829137223 */ /* 0x040fe20000000013 */
        /* <DEDUP_REMOVED lines=13> */
[----:B------:R-:W-:Y:S01]  /*9650*/  FMUL R27, R38, R27 ;  /* 0x0000001b261b7220 */ /* 0x000fe20000400000 */
[----:B------:R-:W-:Y:S01]  /*9660*/  F2FP.F16.F32.PACK_AB R104, R2, R0 ;  /* 0x000000000268723e */ /* 0x000fe200000000ff */
[----:B------:R-:W-:Y:S01]  /*9670*/  FFMA R20, R41, R61, R20 ;  /* 0x0000003d29147223 */ /* 0x000fe20000000014 */
[----:B------:R-:W-:Y:S01]  /*9680*/  F2FP.F16.F32.PACK_AB R105, R15, R3 ;  /* 0x000000030f69723e */ /* 0x000fe200000000ff */
[----:B------:R-:W-:Y:S01]  /*9690*/  HADD2.F32 R66, -RZ, R72.H1_H1 ;  /* 0x30000048ff427230 */ /* 0x000fe20000004100 */
[----:B------:R-:W-:Y:S01]  /*96a0*/  F2FP.F16.F32.PACK_AB R106, R13, R12 ;  /* 0x0000000c0d6a723e */ /* 0x000fe200000000ff */
[C---:B------:R-:W-:Y:S01]  /*96b0*/  FMUL R24, R38.reuse, R28 ;  /* 0x0000001c26187220 */ /* 0x040fe20000400000 */
[----:B------:R-:W-:Y:S01]  /*96c0*/  F2FP.F16.F32.PACK_AB R107, R19, R14 ;  /* 0x0000000e136b723e */ /* 0x000fe200000000ff */
[C---:B------:R-:W-:Y:S01]  /*96d0*/  FFMA R21, R41.reuse, R62, R21 ;  /* 0x0000003e29157223 */ /* 0x040fe20000000015 */
[--C-:B------:R-:W-:Y:S02]  /*96e0*/  HADD2.F32 R67, -RZ, R73.reuse.H0_H0 ;  /* 0x20000049ff437230 */ /* 0x100fe40000004100 */
[C---:B------:R-:W-:Y:S01]  /*96f0*/  FMUL R25, R38.reuse, R29 ;  /* 0x0000001d26197220 */ /* 0x040fe20000400000 */
[C---:B------:R-:W-:Y:S01]  /*9700*/  FFMA R22, R41.reuse, R63, R22 ;  /* 0x0000003f29167223 */ /* 0x040fe20000000016 */
[----:B------:R1:W-:Y:S01]  /*9710*/  STS.128 [R93+0x6010], R104 ;  /* 0x006010685d007388 */ /* 0x0003e20000000c00 */
        /* <DEDUP_REMOVED lines=39> */
[----:B------:R-:W-:Y:S02]  /*9990*/  UIADD3 UR9, UPT, UPT, UR49, 0x60, URZ ;  /* 0x0000006031097890 */ /* 0x000fe4000fffe0ff */
[----:B------:R-:W-:Y:S01]  /*99a0*/  UIADD3 UR8, UPT, UPT, UR44, 0x6200, URZ ;  /* 0x000062002c087890 */ /* 0x000fe2000fffe0ff */
[----:B------:R-:W-:Y:S01]  /*99b0*/  UMOV UR10, UR50 ;  /* 0x00000032000a7c82 */ /* 0x000fe20008000000 */
[----:B------:R-:W-:Y:S01]  /*99c0*/  UMOV UR11, UR36 ;  /* 0x00000024000b7c82 */ /* 0x000fe20008000000 */
[----:B---3--:R-:W-:Y:S04]  /*99d0*/  UIADD3 UR4, UP0, UPT, UR6, 0x680, URZ ;  /* 0x0000068006047890 */ /* 0x008fe8000ff1e0ff */
[----:B------:R-:W-:Y:S09]  /*99e0*/  UIADD3.X UR5, UPT, UPT, URZ, UR7, URZ, UP0, !UPT ;  /* 0x00000007ff057290 */ /* 0x000ff200087fe4ff */
[----:B------:R3:W-:Y:S01]  /*99f0*/  UTMASTG.3D [UR8], [UR4] ;  /* 0x00000008040073b5 */ /* 0x0007e20008010000 */
[----:B------:R0:W-:Y:S01]  /*9a00*/  UTMACMDFLUSH ;  /* 0x00000000000079b7 */ /* 0x0001e20000000000 */
[----:B---3--:R-:W-:Y:S04]  /*9a10*/  DEPBAR.LE SB0, 0x1 ;  /* 0x000080400000791a */ /* 0x008fe80000000000 */
.L_x_146:
[----:B------:R-:W-:Y:S05]  /*9a20*/  BSYNC.RECONVERGENT B0 ;  /* 0x0000000000007941 */ /* 0x000fea0003800200 */
.L_x_145:
[----:B------:R-:W-:Y:S01]  /*9a30*/  BAR.SYNC.DEFER_BLOCKING 0x1, 0x80 ;  /* 0x0042000000007b1d */ /* 0x000fe20000010000 */
[----:B------:R-:W-:Y:S01]  /*9a40*/  UISETP.NE.AND UP0, UPT, UR47, -0x4, UPT ;  /* 0xfffffffc2f00788c */ /* 0x000fe2000bf05270 */
[----:B------:R-:W-:Y:S08]  /*9a50*/  IADD3 R0, PT, PT, R36, 0x1, RZ ;  /* 0x0000000124007810 */ /* 0x000ff00007ffe0ff */
[----:B------:R-:W-:Y:S05]  /*9a60*/  BRA.U !UP0, `(.L_x_147) ;  /* 0x0000000108247547 */ /* 0x000fea000b800000 */
[----:B------:R-:W-:Y:S01]  /*9a70*/  ISETP.NE.AND P0, PT, R97, RZ, PT ;  /* 0x000000ff6100720c */ /* 0x000fe20003f05270 */
[----:B------:R-:W-:Y:S01]  /*9a80*/  IMAD.U32 R2, RZ, RZ, UR46 ;  /* 0x0000002eff027e24 */ /* 0x000fe2000f8e00ff */
[----:B------:R-:W-:Y:S04]  /*9a90*/  UIADD3 UR4, UPT, UPT, UR46, 0x1, URZ ;  /* 0x000000012e047890 */ /* 0x000fe8000fffe0ff */
[----:B------:R-:W-:Y:S04]  /*9aa0*/  UISETP.NE.AND UP0, UPT, UR4, 0x4, UPT ;  /* 0x000000040400788c */ /* 0x000fe8000bf05270 */
[----:B------:R-:W-:Y:S03]  /*9ab0*/  USEL UR46, UR4, URZ, UP0 ;  /* 0x000000ff042e7287 */ /* 0x000fe60008000000 */
[----:B------:R-:W-:Y:S05]  /*9ac0*/  @P0 LEA R2, R2, UR44, 0x3 ;  /* 0x0000002c02020c11 */ /* 0x000fea000f8e18ff */
[----:B------:R-:W-:Y:S05]  /*9ad0*/  @P0 VIADD R2, R2, 0xa0 ;  /* 0x000000a002020836 */ /* 0x000fea0000000000 */
[----:B------:R-:W-:Y:S04]  /*9ae0*/  @P0 PRMT R2, R99, 0x654, R2 ;  /* 0x0000065463020816 */ /* 0x000fe80000000002 */
[----:B------:R3:W-:Y:S03]  /*9af0*/  @P0 SYNCS.ARRIVE.TRANS64.RED.A1T0 RZ, [R2+URZ], RZ ;  /* 0x000000ff02ff09a7 */ /* 0x0007e600081004ff */
.L_x_147:
[----:B------:R-:W-:Y:S01]  /*9b00*/  R2UR UR5, R82 ;  /* 0x00000000520572ca */ /* 0x000fe200000e0000 */
[----:B------:R-:W-:Y:S01]  /*9b10*/  UISETP.NE.AND UP0, UPT, UR61, URZ, UPT ;  /* 0x000000ff3d00728c */ /* 0x000fe2000bf05270 */
[----:B------:R-:W-:Y:S01]  /*9b20*/  R2UR UR4, R83 ;  /* 0x00000000530472ca */ /* 0x000fe200000e0000 */
[----:B------:R-:W-:Y:S01]  /*9b30*/  UIADD3 UR47, UPT, UPT, UR47, 0x4, URZ ;  /* 0x000000042f2f7890 */ /* 0x000fe2000fffe0ff */
[----:B------:R-:W-:Y:S01]  /*9b40*/  ISETP.NE.AND P0, PT, R87, 0x2, PT ;  /* 0x000000025700780c */ /* 0x000fe20003f05270 */
[----:B------:R-:W-:Y:S01]  /*9b50*/  UMOV UR36, UR60 ;  /* 0x0000003c00247c82 */ /* 0x000fe20008000000 */
[----:B------:R-:W-:Y:S02]  /*9b60*/  ISETP.NE.AND P1, PT, R0, 0x4, PT ;  /* 0x000000040000780c */ /* 0x000fe40003f25270 */
[----:B---3--:R-:W-:Y:S02]  /*9b70*/  SEL R2, RZ, 0x1, P0 ;  /* 0x00000001ff027807 */ /* 0x008fe40000000000 */
[----:B------:R-:W-:Y:S02]  /*9b80*/  SEL R3, RZ, 0x1, P1 ;  /* 0x00000001ff037807 */ /* 0x000fe40000800000 */
[----:B------:R-:W-:Y:S01]  /*9b90*/  LOP3.LUT R89, R89, R2, RZ, 0x3c, !PT ;  /* 0x0000000259597212 */ /* 0x000fe200078e3cff */
[----:B------:R-:W-:Y:S01]  /*9ba0*/  UIADD3 UR20, UPT, UPT, UR37, UR5, URZ ;  /* 0x0000000525147290 */ /* 0x000fe2000fffe0ff */
[----:B------:R-:W-:Y:S01]  /*9bb0*/  LOP3.LUT R90, R90, R3, RZ, 0x3c, !PT ;  /* 0x000000035a5a7212 */ /* 0x000fe200078e3cff */
[----:B------:R-:W-:Y:S01]  /*9bc0*/  UIADD3 UR16, UPT, UPT, UR38, UR4, URZ ;  /* 0x0000000426107290 */ /* 0x000fe2000fffe0ff */
[----:B------:R-:W-:Y:S02]  /*9bd0*/  SEL R87, R87, RZ, P0 ;  /* 0x000000ff57577207 */ /* 0x000fe40000000000 */
[----:B------:R-:W-:Y:S01]  /*9be0*/  SEL R36, R0, RZ, P1 ;  /* 0x000000ff00247207 */ /* 0x000fe20000800000 */
[----:B------:R-:W-:Y:S08]  /*9bf0*/  BRA.U UP0, `(.L_x_148) ;  /* 0xffffffbd00f07547 */ /* 0x000ff0000b83ffff */
[----:B------:R-:W-:-:S13]  /*9c00*/  R2UR UR4, R84 ;  /* 0x00000000540472ca */ /* 0x000fda00000e0000 */
[----:B------:R-:W-:-:S09]  /*9c10*/  UISETP.NE.AND UP0, UPT, UR4, URZ, UPT ;  /* 0x000000ff0400728c */ /* 0x000fd2000bf05270 */
[----:B------:R-:W-:Y:S05]  /*9c20*/  BRA.U !UP0, `(.L_x_149) ;  /* 0x0000000108487547 */ /* 0x000fea000b800000 */
[----:B------:R-:W3:Y:S02]  /*9c30*/  LDCU.64 UR4, c[0x0][0x890] ;  /* 0x00011200ff0477ac */ /* 0x000ee40008000a00 */
[----:B---3--:R-:W-:-:S04]  /*9c40*/  UISETP.NE.U32.AND UP0, UPT, UR4, URZ, UPT ;  /* 0x000000ff0400728c */ /* 0x008fc8000bf05070 */
[----:B------:R-:W-:-:S09]  /*9c50*/  UISETP.NE.AND.EX UP0, UPT, UR5, URZ, UPT, UP0 ;  /* 0x000000ff0500728c */ /* 0x000fd2000bf05300 */
[----:B------:R-:W-:Y:S05]  /*9c60*/  BRA.U UP0, `(.L_x_150) ;  /* 0x00000001000c7547 */ /* 0x000fea000b800000 */
[----:B------:R-:W-:-:S13]  /*9c70*/  FSETP.NEU.AND P0, PT, R41, RZ, PT ;  /* 0x000000ff2900720b */ /* 0x000fda0003f0d000 */
[----:B------:R-:W-:Y:S05]  /*9c80*/  @!P0 EXIT ;  /* 0x000000000000894d */ /* 0x000fea0003800000 */
[----:B------:R-:W-:Y:S05]  /*9c90*/  BRA `(.L_x_149) ;  /* 0x00000000002c7947 */ /* 0x000fea0003800000 */
.L_x_150:
[----:B------:R-:W-:Y:S01]  /*9ca0*/  ISETP.NE.AND P0, PT, R86, RZ, PT ;  /* 0x000000ff5600720c */ /* 0x000fe20003f05270 */
[----:B------:R-:W-:-:S12]  /*9cb0*/  BSSY.RECONVERGENT B0, `(.L_x_149) ;  /* 0x0000009000007945 */ /* 0x000fd80003800200 */
[----:B------:R-:W-:Y:S05]  /*9cc0*/  @P0 BRA `(.L_x_151) ;  /* 0x0000000000140947 */ /* 0x000fea0003800000 */
[----:B------:R-:W3:Y:S02]  /*9cd0*/  LDCU.64 UR4, c[0x0][0x888] ;  /* 0x00011100ff0477ac */ /* 0x000ee40008000a00 */
[----:B---3--:R-:W-:-:S04]  /*9ce0*/  ISETP.NE.U32.AND P0, PT, RZ, UR4, PT ;  /* 0x00000004ff007c0c */ /* 0x008fc8000bf05070 */
[----:B------:R-:W-:-:S13]  /*9cf0*/  ISETP.NE.AND.EX P0, PT, RZ, UR5, PT, P0 ;  /* 0x00000005ff007c0c */ /* 0x000fda000bf05300 */
[----:B------:R-:W-:Y:S05]  /*9d00*/  @!P0 EXIT ;  /* 0x000000000000894d */ /* 0x000fea0003800000 */
[----:B------:R-:W-:Y:S05]  /*9d10*/  BRA `(.L_x_152) ;  /* 0x0000000000087947 */ /* 0x000fea0003800000 */
.L_x_151:
[----:B------:R-:W-:-:S13]  /*9d20*/  FSETP.NEU.AND P0, PT, R41, RZ, PT ;  /* 0x000000ff2900720b */ /* 0x000fda0003f0d000 */
[----:B------:R-:W-:Y:S05]  /*9d30*/  @!P0 EXIT ;  /* 0x000000000000894d */ /* 0x000fea0003800000 */
.L_x_152:
[----:B------:R-:W-:Y:S05]  /*9d40*/  BSYNC.RECONVERGENT B0 ;  /* 0x0000000000007941 */ /* 0x000fea0003800200 */
.L_x_149:
[----:B------:R-:W3:Y:S01]  /*9d50*/  S2UR UR5, SR_CgaCtaId ;  /* 0x00000000000579c3 */ /* 0x000ee20000008800 */
[----:B------:R-:W-:Y:S01]  /*9d60*/  ULEA UR4, UR46, UR44, 0x3 ;  /* 0x0000002c2e047291 */ /* 0x000fe2000f8e18ff */
[----:B------:R-:W-:-:S04]  /*9d70*/  DEPBAR.LE SB0, 0x0 ;  /* 0x000080000000791a */ /* 0x000fc80000000000 */
[----:B------:R-:W-:-:S04]  /*9d80*/  UIADD3 UR4, UPT, UPT, UR4, 0xa0, URZ ;  /* 0x000000a004047890 */ /* 0x000fc8000fffe0ff */
[----:B---3--:R-:W-:-:S09]  /*9d90*/  UPRMT UR4, UR5, 0x654, UR4 ;  /* 0x0000065405047896 */ /* 0x008fd20008000004 */
[----:B------:R-:W-:Y:S01]  /*9da0*/  SYNCS.ARRIVE.TRANS64.RED.A1T0 RZ, [UR4], RZ ;  /* 0x000000ffffff79a7 */ /* 0x000fe20008100404 */
[----:B------:R-:W-:Y:S05]  /*9db0*/  EXIT ;  /* 0x000000000000794d */ /* 0x000fea0003800000 */
.L_x_24:
[----:B-1----:R1:W2:Y:S02]  /*9dc0*/  SYNCS.PHASECHK.TRANS64.TRYWAIT P0, [R0+URZ+0x140], R3 ;  /* 0x00014003000075a7 */ /* 0x0022a400080011ff */
[----:B--2---:R-:W-:Y:S05]  /*9dd0*/  @!P0 NANOSLEEP.SYNCS 0x989680 ;  /* 0x009896800000895d */ /* 0x004fea0003900000 */
[----:B------:R-:W2:Y:S02]  /*9de0*/  @!P0 SYNCS.PHASECHK.TRANS64 P0, [R0+URZ+0x140], R3 ;  /* 0x00014003000085a7 */ /* 0x000ea400080010ff */
[----:B--2---:R-:W-:Y:S05]  /*9df0*/  @!P0 BRA `(.L_x_24) ;  /* 0xfffffffc00f08947 */ /* 0x004fea000383ffff */
[----:B------:R-:W-:Y:S05]  /*9e00*/  BRA `(.L_x_153) ;  /* 0xffffff7c005c7947 */ /* 0x000fea000383ffff */
.L_x_27:
[----:B-1----:R-:W-:-:S07]  /*9e10*/  MOV R0, UR33 ;  /* 0x0000002100007c02 */ /* 0x002fce0008000f00 */
.L_x_154:
[----:B-1----:R1:W2:Y:S02]  /*9e20*/  SYNCS.PHASECHK.TRANS64.TRYWAIT P0, [R0+URZ+0x40], R3 ;  /* 0x00004003000075a7 */ /* 0x0022a400080011ff */
[----:B--2---:R-:W-:Y:S05]  /*9e30*/  @!P0 NANOSLEEP.SYNCS 0x989680 ;  /* 0x009896800000895d */ /* 0x004fea0003900000 */
[----:B------:R-:W2:Y:S02]  /*9e40*/  @!P0 SYNCS.PHASECHK.TRANS64 P0, [R0+URZ+0x40], R3 ;  /* 0x00004003000085a7 */ /* 0x000ea400080010ff */
[----:B--2---:R-:W-:Y:S05]  /*9e50*/  @!P0 BRA `(.L_x_154) ;  /* 0xfffffffc00f08947 */ /* 0x004fea000383ffff */
[----:B------:R-:W-:Y:S05]  /*9e60*/  BRA `(.L_x_26) ;  /* 0xffffff7c00ac7947 */ /* 0x000fea000383ffff */
.L_x_34:
[----:B-1----:R-:W-:-:S07]  /*9e70*/  MOV R0, UR17 ;  /* 0x0000001100007c02 */ /* 0x002fce0008000f00 */
.L_x_155:
[----:B-1----:R1:W2:Y:S02]  /*9e80*/  SYNCS.PHASECHK.TRANS64.TRYWAIT P0, [R0+URZ+0x40], R3 ;  /* 0x00004003000075a7 */ /* 0x0022a400080011ff */
[----:B--2---:R-:W-:Y:S05]  /*9e90*/  @!P0 NANOSLEEP.SYNCS 0x989680 ;  /* 0x009896800000895d */ /* 0x004fea0003900000 */
[----:B------:R-:W2:Y:S02]  /*9ea0*/  @!P0 SYNCS.PHASECHK.TRANS64 P0, [R0+URZ+0x40], R3 ;  /* 0x00004003000085a7 */ /* 0x000ea400080010ff */
[----:B--2---:R-:W-:Y:S05]  /*9eb0*/  @!P0 BRA `(.L_x_155) ;  /* 0xfffffffc00f08947 */ /* 0x004fea000383ffff */
[----:B------:R-:W-:Y:S05]  /*9ec0*/  BRA `(.L_x_33) ;  /* 0xffffff8000707947 */ /* 0x000fea000383ffff */
.L_x_39:
[----:B-1----:R1:W2:Y:S02]  /*9ed0*/  SYNCS.PHASECHK.TRANS64.TRYWAIT P0, [R3+URZ+0xd0], R0 ;  /* 0x0000d000030075a7 */ /* 0x0022a400080011ff */
[----:B--2---:R-:W-:Y:S05]  /*9ee0*/  @!P0 NANOSLEEP.SYNCS 0x989680 ;  /* 0x009896800000895d */ /* 0x004fea0003900000 */
[----:B------:R-:W2:Y:S02]  /*9ef0*/  @!P0 SYNCS.PHASECHK.TRANS64 P0, [R3+URZ+0xd0], R0 ;  /* 0x0000d000030085a7 */ /* 0x000ea400080010ff */
[----:B--2---:R-:W-:Y:S05]  /*9f00*/  @!P0 BRA `(.L_x_39) ;  /* 0xfffffffc00f08947 */ /* 0x004fea000383ffff */
[----:B------:R-:W-:Y:S05]  /*9f10*/  BRA `(.L_x_156) ;  /* 0xffffff8400147947 */ /* 0x000fea000383ffff */
.L_x_43:
[----:B-1----:R-:W-:-:S07]  /*9f20*/  MOV R0, UR4 ;  /* 0x0000000400007c02 */ /* 0x002fce0008000f00 */
.L_x_157:
[----:B-1----:R1:W2:Y:S02]  /*9f30*/  SYNCS.PHASECHK.TRANS64.TRYWAIT P0, [R0+URZ], R3 ;  /* 0x00000003000075a7 */ /* 0x0022a400080011ff */
[----:B--2---:R-:W-:Y:S05]  /*9f40*/  @!P0 NANOSLEEP.SYNCS 0x989680 ;  /* 0x009896800000895d */ /* 0x004fea0003900000 */
[----:B------:R-:W2:Y:S02]  /*9f50*/  @!P0 SYNCS.PHASECHK.TRANS64 P0, [R0+URZ], R3 ;  /* 0x00000003000085a7 */ /* 0x000ea400080010ff */
[----:B--2---:R-:W-:Y:S05]  /*9f60*/  @!P0 BRA `(.L_x_157) ;  /* 0xfffffffc00f08947 */ /* 0x004fea000383ffff */
[----:B------:R-:W-:Y:S05]  /*9f70*/  BRA `(.L_x_158) ;  /* 0xffffff8800c07947 */ /* 0x000fea000383ffff */
.L_x_44:
[----:B------:R-:W-:-:S07]  /*9f80*/  MOV R0, UR5 ;  /* 0x0000000500007c02 */ /* 0x000fce0008000f00 */
.L_x_159:
[----:B-1----:R1:W2:Y:S02]  /*9f90*/  SYNCS.PHASECHK.TRANS64.TRYWAIT P0, [R0+URZ], R3 ;  /* 0x00000003000075a7 */ /* 0x0022a400080011ff */
[----:B--2---:R-:W-:Y:S05]  /*9fa0*/  @!P0 NANOSLEEP.SYNCS 0x989680 ;  /* 0x009896800000895d */ /* 0x004fea0003900000 */
[----:B------:R-:W2:Y:S02]  /*9fb0*/  @!P0 SYNCS.PHASECHK.TRANS64 P0, [R0+URZ], R3 ;  /* 0x00000003000085a7 */ /* 0x000ea400080010ff */
[----:B--2---:R-:W-:Y:S05]  /*9fc0*/  @!P0 BRA `(.L_x_159) ;  /* 0xfffffffc00f08947 */ /* 0x004fea000383ffff */
[----:B------:R-:W-:Y:S05]  /*9fd0*/  BRA `(.L_x_160) ;  /* 0xffffff8800cc7947 */ /* 0x000fea000383ffff */
.L_x_45:
[----:B------:R-:W-:-:S07]  /*9fe0*/  MOV R0, UR5 ;  /* 0x0000000500007c02 */ /* 0x000fce0008000f00 */
.L_x_161:
[----:B-1----:R1:W2:Y:S02]  /*9ff0*/  SYNCS.PHASECHK.TRANS64.TRYWAIT P0, [R0+URZ], R3 ;  /* 0x00000003000075a7 */ /* 0x0022a400080011ff */
[----:B--2---:R-:W-:Y:S05]  /*a000*/  @!P0 NANOSLEEP.SYNCS 0x989680 ;  /* 0x009896800000895d */ /* 0x004fea0003900000 */
[----:B------:R-:W2:Y:S02]  /*a010*/  @!P0 SYNCS.PHASECHK.TRANS64 P0, [R0+URZ], R3 ;  /* 0x00000003000085a7 */ /* 0x000ea400080010ff */
[----:B--2---:R-:W-:Y:S05]  /*a020*/  @!P0 BRA `(.L_x_161) ;  /* 0xfffffffc00f08947 */ /* 0x004fea000383ffff */
[----:B------:R-:W-:Y:S05]  /*a030*/  BRA `(.L_x_162) ;  /* 0xffffff8800d87947 */ /* 0x000fea000383ffff */
.L_x_46:
[----:B------:R-:W-:-:S07]  /*a040*/  MOV R0, UR5 ;  /* 0x0000000500007c02 */ /* 0x000fce0008000f00 */
.L_x_163:
[----:B-1----:R1:W2:Y:S02]  /*a050*/  SYNCS.PHASECHK.TRANS64.TRYWAIT P0, [R0+URZ], R3 ;  /* 0x00000003000075a7 */ /* 0x0022a400080011ff */
[----:B--2---:R-:W-:Y:S05]  /*a060*/  @!P0 NANOSLEEP.SYNCS 0x989680 ;  /* 0x009896800000895d */ /* 0x004fea0003900000 */
[----:B------:R-:W2:Y:S02]  /*a070*/  @!P0 SYNCS.PHASECHK.TRANS64 P0, [R0+URZ], R3 ;  /* 0x00000003000085a7 */ /* 0x000ea400080010ff */
[----:B--2---:R-:W-:Y:S05]  /*a080*/  @!P0 BRA `(.L_x_163) ;  /* 0xfffffffc00f08947 */ /* 0x004fea000383ffff */
[----:B------:R-:W-:Y:S05]  /*a090*/  BRA `(.L_x_164) ;  /* 0xffffff8800e47947 */ /* 0x000fea000383ffff */
.L_x_47:
[----:B------:R-:W-:-:S07]  /*a0a0*/  MOV R0, UR5 ;  /* 0x0000000500007c02 */ /* 0x000fce0008000f00 */
.L_x_165:
[----:B-1----:R1:W2:Y:S02]  /*a0b0*/  SYNCS.PHASECHK.TRANS64.TRYWAIT P0, [R0+URZ], R3 ;  /* 0x00000003000075a7 */ /* 0x0022a400080011ff */
[----:B--2---:R-:W-:Y:S05]  /*a0c0*/  @!P0 NANOSLEEP.SYNCS 0x989680 ;  /* 0x009896800000895d */ /* 0x004fea0003900000 */
[----:B------:R-:W2:Y:S02]  /*a0d0*/  @!P0 SYNCS.PHASECHK.TRANS64 P0, [R0+URZ], R3 ;  /* 0x00000003000085a7 */ /* 0x000ea400080010ff */
[----:B--2---:R-:W-:Y:S05]  /*a0e0*/  @!P0 BRA `(.L_x_165) ;  /* 0xfffffffc00f08947 */ /* 0x004fea000383ffff */
[----:B------:R-:W-:Y:S05]  /*a0f0*/  BRA `(.L_x_166) ;  /* 0xffffff8800f07947 */ /* 0x000fea000383ffff */
.L_x_48:
[----:B------:R-:W-:-:S07]  /*a100*/  MOV R0, UR5 ;  /* 0x0000000500007c02 */ /* 0x000fce0008000f00 */
.L_x_167:
[----:B-1----:R1:W2:Y:S02]  /*a110*/  SYNCS.PHASECHK.TRANS64.TRYWAIT P0, [R0+URZ], R3 ;  /* 0x00000003000075a7 */ /* 0x0022a400080011ff */
[----:B--2---:R-:W-:Y:S05]  /*a120*/  @!P0 NANOSLEEP.SYNCS 0x989680 ;  /* 0x009896800000895d */ /* 0x004fea0003900000 */
[----:B------:R-:W2:Y:S02]  /*a130*/  @!P0 SYNCS.PHASECHK.TRANS64 P0, [R0+URZ], R3 ;  /* 0x00000003000085a7 */ /* 0x000ea400080010ff */
[----:B--2---:R-:W-:Y:S05]  /*a140*/  @!P0 BRA `(.L_x_167) ;  /* 0xfffffffc00f08947 */ /* 0x004fea000383ffff */
[----:B------:R-:W-:Y:S05]  /*a150*/  BRA `(.L_x_168) ;  /* 0xffffff8800fc7947 */ /* 0x000fea000383ffff */
.L_x_49:
[----:B------:R-:W-:-:S07]  /*a160*/  MOV R0, UR5 ;  /* 0x0000000500007c02 */ /* 0x000fce0008000f00 */
.L_x_169:
[----:B-1----:R1:W2:Y:S02]  /*a170*/  SYNCS.PHASECHK.TRANS64.TRYWAIT P0, [R0+URZ], R3 ;  /* 0x00000003000075a7 */ /* 0x0022a400080011ff */
[----:B--2---:R-:W-:Y:S05]  /*a180*/  @!P0 NANOSLEEP.SYNCS 0x989680 ;  /* 0x009896800000895d */ /* 0x004fea0003900000 */
[----:B------:R-:W2:Y:S02]  /*a190*/  @!P0 SYNCS.PHASECHK.TRANS64 P0, [R0+URZ], R3 ;  /* 0x00000003000085a7 */ /* 0x000ea400080010ff */
[----:B--2---:R-:W-:Y:S05]  /*a1a0*/  @!P0 BRA `(.L_x_169) ;  /* 0xfffffffc00f08947 */ /* 0x004fea000383ffff */
[----:B------:R-:W-:Y:S05]  /*a1b0*/  BRA `(.L_x_170) ;  /* 0xffffff8c00087947 */ /* 0x000fea000383ffff */
.L_x_52:
[----:B-1----:R1:W2:Y:S02]  /*a1c0*/  SYNCS.PHASECHK.TRANS64.TRYWAIT P0, [R0+URZ+0x130], R5 ;  /* 0x00013005000075a7 */ /* 0x0022a400080011ff */
[----:B--2---:R-:W-:Y:S05]  /*a1d0*/  @!P0 NANOSLEEP.SYNCS 0x989680 ;  /* 0x009896800000895d */ /* 0x004fea0003900000 */
[----:B------:R-:W2:Y:S02]  /*a1e0*/  @!P0 SYNCS.PHASECHK.TRANS64 P0, [R0+URZ+0x130], R5 ;  /* 0x00013005000085a7 */ /* 0x000ea400080010ff */
[----:B--2---:R-:W-:Y:S05]  /*a1f0*/  @!P0 BRA `(.L_x_52) ;  /* 0xfffffffc00f08947 */ /* 0x004fea000383ffff */
[----:B------:R-:W-:Y:S05]  /*a200*/  BRA `(.L_x_171) ;  /* 0xffffff8c006c7947 */ /* 0x000fea000383ffff */
.L_x_53:
[----:B------:R-:W-:-:S07]  /*a210*/  MOV R0, UR4 ;  /* 0x0000000400007c02 */ /* 0x000fce0008000f00 */
.L_x_172:
[----:B-1----:R1:W2:Y:S02]  /*a220*/  SYNCS.PHASECHK.TRANS64.TRYWAIT P0, [R0+URZ+0xe0], R7 ;  /* 0x0000e007000075a7 */ /* 0x0022a400080011ff */
[----:B--2---:R-:W-:Y:S05]  /*a230*/  @!P0 NANOSLEEP.SYNCS 0x989680 ;  /* 0x009896800000895d */ /* 0x004fea0003900000 */
[----:B------:R-:W2:Y:S02]  /*a240*/  @!P0 SYNCS.PHASECHK.TRANS64 P0, [R0+URZ+0xe0], R7 ;  /* 0x0000e007000085a7 */ /* 0x000ea400080010ff */
[----:B--2---:R-:W-:Y:S05]  /*a250*/  @!P0 BRA `(.L_x_172) ;  /* 0xfffffffc00f08947 */ /* 0x004fea000383ffff */
[----:B------:R-:W-:Y:S05]  /*a260*/  BRA `(.L_x_173) ;  /* 0xffffff8c007c7947 */ /* 0x000fea000383ffff */
.L_x_54:
[----:B-1----:R1:W2:Y:S02]  /*a270*/  SYNCS.PHASECHK.TRANS64.TRYWAIT P1, [R0+URZ+0xd0], R5 ;  /* 0x0000d005000075a7 */ /* 0x0022a400080211ff */
[----:B--2---:R-:W-:Y:S05]  /*a280*/  @!P1 NANOSLEEP.SYNCS 0x989680 ;  /* 0x009896800000995d */ /* 0x004fea0003900000 */
[----:B------:R-:W2:Y:S02]  /*a290*/  @!P1 SYNCS.PHASECHK.TRANS64 P1, [R0+URZ+0xd0], R5 ;  /* 0x0000d005000095a7 */ /* 0x000ea400080210ff */
[----:B--2---:R-:W-:Y:S05]  /*a2a0*/  @!P1 BRA `(.L_x_54) ;  /* 0xfffffffc00f09947 */ /* 0x004fea000383ffff */
[----:B------:R-:W-:Y:S05]  /*a2b0*/  BRA `(.L_x_174) ;  /* 0xffffff8c00ac7947 */ /* 0x000fea000383ffff */
.L_x_57:
[----:B------:R-:W-:-:S07]  /*a2c0*/  MOV R0, UR4 ;  /* 0x0000000400007c02 */ /* 0x000fce0008000f00 */
.L_x_175:
[----:B-1----:R1:W2:Y:S02]  /*a2d0*/  SYNCS.PHASECHK.TRANS64.TRYWAIT P0, [R0+URZ+0xe0], R3 ;  /* 0x0000e003000075a7 */ /* 0x0022a400080011ff */
[----:B--2---:R-:W-:Y:S05]  /*a2e0*/  @!P0 NANOSLEEP.SYNCS 0x989680 ;  /* 0x009896800000895d */ /* 0x004fea0003900000 */
[----:B------:R-:W2:Y:S02]  /*a2f0*/  @!P0 SYNCS.PHASECHK.TRANS64 P0, [R0+URZ+0xe0], R3 ;  /* 0x0000e003000085a7 */ /* 0x000ea400080010ff */
[----:B--2---:R-:W-:Y:S05]  /*a300*/  @!P0 BRA `(.L_x_175) ;  /* 0xfffffffc00f08947 */ /* 0x004fea000383ffff */
[----:B------:R-:W-:Y:S05]  /*a310*/  BRA `(.L_x_56) ;  /* 0xffffff9000007947 */ /* 0x000fea000383ffff */
.L_x_66:
[----:B-1----:R-:W-:-:S04]  /*a320*/  MOV R5, UR5 ;  /* 0x0000000500057c02 */ /* 0x002fc80008000f00 */
[----:B------:R1:W2:Y:S03]  /*a330*/  SYNCS.PHASECHK.TRANS64.TRYWAIT P0, [R5+URZ+0x8], R6 ;  /* 0x00000806050075a7 */ /* 0x0002a600080011ff */
[----:B--2---:R-:W-:Y:S05]  /*a340*/  @!P0 NANOSLEEP.SYNCS 0x989680 ;  /* 0x009896800000895d */ /* 0x004fea0003900000 */
[----:B------:R-:W2:Y:S02]  /*a350*/  @!P0 SYNCS.PHASECHK.TRANS64 P0, [R5+URZ+0x8], R6 ;  /* 0x00000806050085a7 */ /* 0x000ea400080010ff */
[----:B--2---:R-:W-:Y:S05]  /*a360*/  @!P0 BRA `(.L_x_66) ;  /* 0xfffffffc00ec8947 */ /* 0x004fea000383ffff */
[----:B------:R-:W-:Y:S05]  /*a370*/  BRA `(.L_x_65) ;  /* 0xffffff9000b87947 */ /* 0x000fea000383ffff */
.L_x_68:
[----:B------:R-:W-:Y:S01]  /*a380*/  BSSY B0, `(.L_x_176) ;  /* 0x0000006000007945 */ /* 0x000fe20003800000 */
[----:B------:R-:W-:-:S07]  /*a390*/  MOV R15, 0xffffffff ;  /* 0xffffffff000f7802 */ /* 0x000fce0000000f00 */
[----:B-1---5:R-:W-:Y:S05]  /*a3a0*/  WARPSYNC.COLLECTIVE R15, `(.L_x_177) ;  /* 0x000000000f0c7348 */ /* 0x022fea0003c00000 */
[----:B------:R-:W-:Y:S02]  /*a3b0*/  ELECT P6, UR79, PT ;  /* 0x00000000004f782f */ /* 0x000fe400038c0000 */
[----:B------:R-:W-:Y:S01]  /*a3c0*/  MOV R14, UR79 ;  /* 0x0000004f000e7c02 */ /* 0x000fe20008000f00 */
[----:B-1---5:R-:W-:Y:S10]  /*a3d0*/  ENDCOLLECTIVE ;  /* 0x000000000000791b */ /* 0x022ff40003800000 */
.L_x_177:
[----:B------:R-:W-:Y:S05]  /*a3e0*/  BSYNC B0 ;  /* 0x0000000000007941 */ /* 0x000fea0003800000 */
.L_x_176:
[----:B------:R-:W-:Y:S01]  /*a3f0*/  PLOP3.LUT P0, PT, P6, PT, PT, 0x80, 0x8 ;  /* 0x000000000008781c */ /* 0x000fe2000370f070 */
[----:B------:R-:W-:-:S12]  /*a400*/  BRA `(.L_x_178) ;  /* 0xffffff9000e47947 */ /* 0x000fd8000383ffff */
.L_x_70:
[----:B-1----:R-:W-:-:S04]  /*a410*/  MOV R3, UR5 ;  /* 0x0000000500037c02 */ /* 0x002fc80008000f00 */
[----:B------:R1:W2:Y:S03]  /*a420*/  SYNCS.PHASECHK.TRANS64.TRYWAIT P0, [R3+URZ+0x8], R4 ;  /* 0x00000804030075a7 */ /* 0x0002a600080011ff */
[----:B--2---:R-:W-:Y:S05]  /*a430*/  @!P0 NANOSLEEP.SYNCS 0x989680 ;  /* 0x009896800000895d */ /* 0x004fea0003900000 */
[----:B------:R-:W2:Y:S02]  /*a440*/  @!P0 SYNCS.PHASECHK.TRANS64 P0, [R3+URZ+0x8], R4 ;  /* 0x00000804030085a7 */ /* 0x000ea400080010ff */
[----:B--2---:R-:W-:Y:S05]  /*a450*/  @!P0 BRA `(.L_x_70) ;  /* 0xfffffffc00ec8947 */ /* 0x004fea000383ffff */
[----:B------:R-:W-:Y:S05]  /*a460*/  BRA `(.L_x_69) ;  /* 0xffffff9000e87947 */ /* 0x000fea000383ffff */
.L_x_71:
[----:B-1----:R1:W2:Y:S02]  /*a470*/  SYNCS.PHASECHK.TRANS64.TRYWAIT P0, [R0+URZ+0xd0], R5 ;  /* 0x0000d005000075a7 */ /* 0x0022a400080011ff */
[----:B--2---:R-:W-:Y:S05]  /*a480*/  @!P0 NANOSLEEP.SYNCS 0x989680 ;  /* 0x009896800000895d */ /* 0x004fea0003900000 */
[----:B------:R-:W2:Y:S02]  /*a490*/  @!P0 SYNCS.PHASECHK.TRANS64 P0, [R0+URZ+0xd0], R5 ;  /* 0x0000d005000085a7 */ /* 0x000ea400080010ff */
[----:B--2---:R-:W-:Y:S05]  /*a4a0*/  @!P0 BRA `(.L_x_71) ;  /* 0xfffffffc00f08947 */ /* 0x004fea000383ffff */
[----:B------:R-:W-:Y:S05]  /*a4b0*/  BRA `(.L_x_179) ;  /* 0xffffff9400d47947 */ /* 0x000fea000383ffff */
.L_x_73:
[----:B------:R-:W-:-:S07]  /*a4c0*/  MOV R0, UR31 ;  /* 0x0000001f00007c02 */ /* 0x000fce0008000f00 */
.L_x_180:
[----:B-1----:R1:W2:Y:S02]  /*a4d0*/  SYNCS.PHASECHK.TRANS64.TRYWAIT P0, [R0+URZ+0x110], R5 ;  /* 0x00011005000075a7 */ /* 0x0022a400080011ff */
[----:B--2---:R-:W-:Y:S05]  /*a4e0*/  @!P0 NANOSLEEP.SYNCS 0x989680 ;  /* 0x009896800000895d */ /* 0x004fea0003900000 */
[----:B------:R-:W2:Y:S02]  /*a4f0*/  @!P0 SYNCS.PHASECHK.TRANS64 P0, [R0+URZ+0x110], R5 ;  /* 0x00011005000085a7 */ /* 0x000ea400080010ff */
[----:B--2---:R-:W-:Y:S05]  /*a500*/  @!P0 BRA `(.L_x_180) ;  /* 0xfffffffc00f08947 */ /* 0x004fea000383ffff */
[----:B------:R-:W-:Y:S05]  /*a510*/  BRA `(.L_x_181) ;  /* 0xffffff9800207947 */ /* 0x000fea000383ffff */
.L_x_76:
[----:B------:R-:W-:Y:S07]  /*a520*/  MOV R0, UR5 ;  /* 0x0000000500007c02 */ /* 0x000fee0008000f00 */
.L_x_182:
[----:B-1----:R1:W2:Y:S02]  /*a530*/  SYNCS.PHASECHK.TRANS64.TRYWAIT P0, [R0+URZ], R5 ;  /* 0x00000005000075a7 */ /* 0x0022a400080011ff */
[----:B--2---:R-:W-:Y:S05]  /*a540*/  @!P0 NANOSLEEP.SYNCS 0x989680 ;  /* 0x009896800000895d */ /* 0x004fea0003900000 */
[----:B------:R-:W2:Y:S02]  /*a550*/  @!P0 SYNCS.PHASECHK.TRANS64 P0, [R0+URZ], R5 ;  /* 0x00000005000085a7 */ /* 0x000ea400080010ff */
[----:B--2---:R-:W-:Y:S05]  /*a560*/  @!P0 BRA `(.L_x_182) ;  /* 0xfffffffc00f08947 */ /* 0x004fea000383ffff */
[----:B------:R-:W-:Y:S05]  /*a570*/  BRA `(.L_x_75) ;  /* 0xffffff9800347947 */ /* 0x000fea000383ffff */
.L_x_80:
[----:B-1----:R-:W-:-:S07]  /*a580*/  MOV R0, UR4 ;  /* 0x0000000400007c02 */ /* 0x002fce0008000f00 */
.L_x_183:
[----:B-1----:R1:W2:Y:S02]  /*a590*/  SYNCS.PHASECHK.TRANS64.TRYWAIT P0, [R0+URZ], R3 ;  /* 0x00000003000075a7 */ /* 0x0022a400080011ff */
[----:B--2---:R-:W-:Y:S05]  /*a5a0*/  @!P0 NANOSLEEP.SYNCS 0x989680 ;  /* 0x009896800000895d */ /* 0x004fea0003900000 */
[----:B------:R-:W2:Y:S02]  /*a5b0*/  @!P0 SYNCS.PHASECHK.TRANS64 P0, [R0+URZ], R3 ;  /* 0x00000003000085a7 */ /* 0x000ea400080010ff */
[----:B--2---:R-:W-:Y:S05]  /*a5c0*/  @!P0 BRA `(.L_x_183) ;  /* 0xfffffffc00f08947 */ /* 0x004fea000383ffff */
[----:B------:R-:W-:Y:S05]  /*a5d0*/  BRA `(.L_x_184) ;  /* 0xffffff9c00287947 */ /* 0x000fea000383ffff */
.L_x_81:
[----:B------:R-:W-:-:S07]  /*a5e0*/  MOV R0, UR5 ;  /* 0x0000000500007c02 */ /* 0x000fce0008000f00 */
.L_x_185:
[----:B-1----:R1:W2:Y:S02]  /*a5f0*/  SYNCS.PHASECHK.TRANS64.TRYWAIT P0, [R0+URZ], R3 ;  /* 0x00000003000075a7 */ /* 0x0022a400080011ff */
[----:B--2---:R-:W-:Y:S05]  /*a600*/  @!P0 NANOSLEEP.SYNCS 0x989680 ;  /* 0x009896800000895d */ /* 0x004fea0003900000 */
[----:B------:R-:W2:Y:S02]  /*a610*/  @!P0 SYNCS.PHASECHK.TRANS64 P0, [R0+URZ], R3 ;  /* 0x00000003000085a7 */ /* 0x000ea400080010ff */
[----:B--2---:R-:W-:Y:S05]  /*a620*/  @!P0 BRA `(.L_x_185) ;  /* 0xfffffffc00f08947 */ /* 0x004fea000383ffff */
[----:B------:R-:W-:Y:S05]  /*a630*/  BRA `(.L_x_186) ;  /* 0xffffff9c00347947 */ /* 0x000fea000383ffff */
.L_x_82:
[----:B------:R-:W-:-:S07]  /*a640*/  MOV R0, UR5 ;  /* 0x0000000500007c02 */ /* 0x000fce0008000f00 */
.L_x_187:
[----:B-1----:R1:W2:Y:S02]  /*a650*/  SYNCS.PHASECHK.TRANS64.TRYWAIT P0, [R0+URZ], R3 ;  /* 0x00000003000075a7 */ /* 0x0022a400080011ff */
[----:B--2---:R-:W-:Y:S05]  /*a660*/  @!P0 NANOSLEEP.SYNCS 0x989680 ;  /* 0x009896800000895d */ /* 0x004fea0003900000 */
[----:B------:R-:W2:Y:S02]  /*a670*/  @!P0 SYNCS.PHASECHK.TRANS64 P0, [R0+URZ], R3 ;  /* 0x00000003000085a7 */ /* 0x000ea400080010ff */
[----:B--2---:R-:W-:Y:S05]  /*a680*/  @!P0 BRA `(.L_x_187) ;  /* 0xfffffffc00f08947 */ /* 0x004fea000383ffff */
[----:B------:R-:W-:Y:S05]  /*a690*/  BRA `(.L_x_188) ;  /* 0xffffff9c00407947 */ /* 0x000fea000383ffff */
.L_x_85:
[----:B------:R-:W-:-:S07]  /*a6a0*/  MOV R0, UR26 ;  /* 0x0000001a00007c02 */ /* 0x000fce0008000f00 */
.L_x_189:
[----:B-1----:R1:W2:Y:S02]  /*a6b0*/  SYNCS.PHASECHK.TRANS64.TRYWAIT P1, [R0+URZ+0x150], R3 ;  /* 0x00015003000075a7 */ /* 0x0022a400080211ff */
[----:B--2---:R-:W-:Y:S05]  /*a6c0*/  @!P1 NANOSLEEP.SYNCS 0x989680 ;  /* 0x009896800000995d */ /* 0x004fea0003900000 */
[----:B------:R-:W2:Y:S02]  /*a6d0*/  @!P1 SYNCS.PHASECHK.TRANS64 P1, [R0+URZ+0x150], R3 ;  /* 0x00015003000095a7 */ /* 0x000ea400080210ff */
[----:B--2---:R-:W-:Y:S05]  /*a6e0*/  @!P1 BRA `(.L_x_189) ;  /* 0xfffffffc00f09947 */ /* 0x004fea000383ffff */
[----:B------:R-:W-:Y:S05]  /*a6f0*/  BRA `(.L_x_190) ;  /* 0xffffff9c008c7947 */ /* 0x000fea000383ffff */
.L_x_90:
[----:B--2---:R2:W3:Y:S02]  /*a700*/  SYNCS.PHASECHK.TRANS64.TRYWAIT P0, [R12+URZ+0xd0], R9 ;  /* 0x0000d0090c0075a7 */ /* 0x0044e400080011ff */
[----:B---3--:R-:W-:Y:S05]  /*a710*/  @!P0 NANOSLEEP.SYNCS 0x989680 ;  /* 0x009896800000895d */ /* 0x008fea0003900000 */
[----:B------:R-:W3:Y:S02]  /*a720*/  @!P0 SYNCS.PHASECHK.TRANS64 P0, [R12+URZ+0xd0], R9 ;  /* 0x0000d0090c0085a7 */ /* 0x000ee400080010ff */
[----:B---3--:R-:W-:Y:S05]  /*a730*/  @!P0 BRA `(.L_x_90) ;  /* 0xfffffffc00f08947 */ /* 0x008fea000383ffff */
[----:B------:R-:W-:Y:S05]  /*a740*/  BRA `(.L_x_191) ;  /* 0xffffffa000c47947 */ /* 0x000fea000383ffff */
.L_x_93:
[----:B------:R-:W-:Y:S07]  /*a750*/  MOV R0, UR21 ;  /* 0x0000001500007c02 */ /* 0x000fee0008000f00 */
.L_x_192:
[----:B--2---:R2:W3:Y:S02]  /*a760*/  SYNCS.PHASECHK.TRANS64.TRYWAIT P2, [R0+URZ+0xc8], R11 ;  /* 0x0000c80b000075a7 */ /* 0x0044e400080411ff */
[----:B---3--:R-:W-:Y:S05]  /*a770*/  @!P2 NANOSLEEP.SYNCS 0x989680 ;  /* 0x009896800000a95d */ /* 0x008fea0003900000 */
[----:B------:R-:W3:Y:S02]  /*a780*/  @!P2 SYNCS.PHASECHK.TRANS64 P2, [R0+URZ+0xc8], R11 ;  /* 0x0000c80b0000a5a7 */ /* 0x000ee400080410ff */
[----:B---3--:R-:W-:Y:S05]  /*a790*/  @!P2 BRA `(.L_x_192) ;  /* 0xfffffffc00f0a947 */ /* 0x008fea000383ffff */
[----:B------:R-:W-:Y:S05]  /*a7a0*/  BRA `(.L_x_92) ;  /* 0xffffffa8002c7947 */ /* 0x000fea000383ffff */
.L_x_96:
[----:B--2---:R-:W-:Y:S07]  /*a7b0*/  MOV R0, UR21 ;  /* 0x0000001500007c02 */ /* 0x004fee0008000f00 */
.L_x_193:
[----:B--2---:R2:W3:Y:S02]  /*a7c0*/  SYNCS.PHASECHK.TRANS64.TRYWAIT P0, [R0+URZ+0xa0], R9 ;  /* 0x0000a009000075a7 */ /* 0x0044e400080011ff */
[----:B---3--:R-:W-:Y:S05]  /*a7d0*/  @!P0 NANOSLEEP.SYNCS 0x989680 ;  /* 0x009896800000895d */ /* 0x008fea0003900000 */
[----:B------:R-:W3:Y:S02]  /*a7e0*/  @!P0 SYNCS.PHASECHK.TRANS64 P0, [R0+URZ+0xa0], R9 ;  /* 0x0000a009000085a7 */ /* 0x000ee400080010ff */
[----:B---3--:R-:W-:Y:S05]  /*a7f0*/  @!P0 BRA `(.L_x_193) ;  /* 0xfffffffc00f08947 */ /* 0x008fea000383ffff */
[----:B------:R-:W-:Y:S05]  /*a800*/  BRA `(.L_x_194) ;  /* 0xffffffa800887947 */ /* 0x000fea000383ffff */
.L_x_97:
[----:B------:R-:W-:Y:S07]  /*a810*/  MOV R0, UR21 ;  /* 0x0000001500007c02 */ /* 0x000fee0008000f00 */
.L_x_195:
[----:B--2---:R2:W3:Y:S02]  /*a820*/  SYNCS.PHASECHK.TRANS64.TRYWAIT P0, [R0+URZ+0xa8], R9 ;  /* 0x0000a809000075a7 */ /* 0x0044e400080011ff */
[----:B---3--:R-:W-:Y:S05]  /*a830*/  @!P0 NANOSLEEP.SYNCS 0x989680 ;  /* 0x009896800000895d */ /* 0x008fea0003900000 */
[----:B------:R-:W3:Y:S02]  /*a840*/  @!P0 SYNCS.PHASECHK.TRANS64 P0, [R0+URZ+0xa8], R9 ;  /* 0x0000a809000085a7 */ /* 0x000ee400080010ff */
[----:B---3--:R-:W-:Y:S05]  /*a850*/  @!P0 BRA `(.L_x_195) ;  /* 0xfffffffc00f08947 */ /* 0x008fea000383ffff */
[----:B------:R-:W-:Y:S05]  /*a860*/  BRA `(.L_x_196) ;  /* 0xffffffa800c07947 */ /* 0x000fea000383ffff */
.L_x_98:
[----:B------:R-:W-:Y:S07]  /*a870*/  MOV R0, UR21 ;  /* 0x0000001500007c02 */ /* 0x000fee0008000f00 */
.L_x_197:
[----:B--2---:R2:W3:Y:S02]  /*a880*/  SYNCS.PHASECHK.TRANS64.TRYWAIT P0, [R0+URZ+0xb0], R9 ;  /* 0x0000b009000075a7 */ /* 0x0044e400080011ff */
[----:B---3--:R-:W-:Y:S05]  /*a890*/  @!P0 NANOSLEEP.SYNCS 0x989680 ;  /* 0x009896800000895d */ /* 0x008fea0003900000 */
[----:B------:R-:W3:Y:S02]  /*a8a0*/  @!P0 SYNCS.PHASECHK.TRANS64 P0, [R0+URZ+0xb0], R9 ;  /* 0x0000b009000085a7 */ /* 0x000ee400080010ff */
[----:B---3--:R-:W-:Y:S05]  /*a8b0*/  @!P0 BRA `(.L_x_197) ;  /* 0xfffffffc00f08947 */ /* 0x008fea000383ffff */
[----:B------:R-:W-:Y:S05]  /*a8c0*/  BRA `(.L_x_198) ;  /* 0xffffffac00047947 */ /* 0x000fea000383ffff */
.L_x_99:
[----:B------:R-:W-:Y:S07]  /*a8d0*/  MOV R0, UR21 ;  /* 0x0000001500007c02 */ /* 0x000fee0008000f00 */
.L_x_199:
[----:B--2---:R2:W3:Y:S02]  /*a8e0*/  SYNCS.PHASECHK.TRANS64.TRYWAIT P0, [R0+URZ+0xb8], R9 ;  /* 0x0000b809000075a7 */ /* 0x0044e400080011ff */
[----:B---3--:R-:W-:Y:S05]  /*a8f0*/  @!P0 NANOSLEEP.SYNCS 0x989680 ;  /* 0x009896800000895d */ /* 0x008fea0003900000 */
[----:B------:R-:W3:Y:S02]  /*a900*/  @!P0 SYNCS.PHASECHK.TRANS64 P0, [R0+URZ+0xb8], R9 ;  /* 0x0000b809000085a7 */ /* 0x000ee400080010ff */
[----:B---3--:R-:W-:Y:S05]  /*a910*/  @!P0 BRA `(.L_x_199) ;  /* 0xfffffffc00f08947 */ /* 0x008fea000383ffff */
[----:B------:R-:W-:Y:S05]  /*a920*/  BRA `(.L_x_200) ;  /* 0xffffffac00447947 */ /* 0x000fea000383ffff */
.L_x_101:
[----:B------:R-:W-:-:S07]  /*a930*/  MOV R0, UR21 ;  /* 0x0000001500007c02 */ /* 0x000fce0008000f00 */
.L_x_201:
[----:B---3--:R3:W4:Y:S02]  /*a940*/  SYNCS.PHASECHK.TRANS64.TRYWAIT P0, [R0+URZ+0xa0], R3 ;  /* 0x0000a003000075a7 */ /* 0x00872400080011ff */
[----:B----4-:R-:W-:Y:S05]  /*a950*/  @!P0 NANOSLEEP.SYNCS 0x989680 ;  /* 0x009896800000895d */ /* 0x010fea0003900000 */
[----:B------:R-:W4:Y:S02]  /*a960*/  @!P0 SYNCS.PHASECHK.TRANS64 P0, [R0+URZ+0xa0], R3 ;  /* 0x0000a003000085a7 */ /* 0x000f2400080010ff */
[----:B----4-:R-:W-:Y:S05]  /*a970*/  @!P0 BRA `(.L_x_201) ;  /* 0xfffffffc00f08947 */ /* 0x010fea000383ffff */
[----:B------:R-:W-:Y:S05]  /*a980*/  BRA `(.L_x_202) ;  /* 0xffffffac00bc7947 */ /* 0x000fea000383ffff */
.L_x_102:
[----:B---3--:R-:W-:-:S07]  /*a990*/  MOV R0, UR21 ;  /* 0x0000001500007c02 */ /* 0x008fce0008000f00 */
.L_x_203:
[----:B---3--:R3:W4:Y:S02]  /*a9a0*/  SYNCS.PHASECHK.TRANS64.TRYWAIT P0, [R0+URZ+0xa8], R3 ;  /* 0x0000a803000075a7 */ /* 0x00872400080011ff */
[----:B----4-:R-:W-:Y:S05]  /*a9b0*/  @!P0 NANOSLEEP.SYNCS 0x989680 ;  /* 0x009896800000895d */ /* 0x010fea0003900000 */
[----:B------:R-:W4:Y:S02]  /*a9c0*/  @!P0 SYNCS.PHASECHK.TRANS64 P0, [R0+URZ+0xa8], R3 ;  /* 0x0000a803000085a7 */ /* 0x000f2400080010ff */
[----:B----4-:R-:W-:Y:S05]  /*a9d0*/  @!P0 BRA `(.L_x_203) ;  /* 0xfffffffc00f08947 */ /* 0x010fea000383ffff */
[----:B------:R-:W-:Y:S05]  /*a9e0*/  BRA `(.L_x_204) ;  /* 0xffffffac00ac7947 */ /* 0x000fea000383ffff */
.L_x_103:
[----:B---3--:R-:W-:-:S07]  /*a9f0*/  MOV R0, UR21 ;  /* 0x0000001500007c02 */ /* 0x008fce0008000f00 */
.L_x_205:
[----:B---3--:R3:W4:Y:S02]  /*aa00*/  SYNCS.PHASECHK.TRANS64.TRYWAIT P0, [R0+URZ+0xb0], R3 ;  /* 0x0000b003000075a7 */ /* 0x00872400080011ff */
[----:B----4-:R-:W-:Y:S05]  /*aa10*/  @!P0 NANOSLEEP.SYNCS 0x989680 ;  /* 0x009896800000895d */ /* 0x010fea0003900000 */
[----:B------:R-:W4:Y:S02]  /*aa20*/  @!P0 SYNCS.PHASECHK.TRANS64 P0, [R0+URZ+0xb0], R3 ;  /* 0x0000b003000085a7 */ /* 0x000f2400080010ff */
[----:B----4-:R-:W-:Y:S05]  /*aa30*/  @!P0 BRA `(.L_x_205) ;  /* 0xfffffffc00f08947 */ /* 0x010fea000383ffff */
[----:B------:R-:W-:Y:S05]  /*aa40*/  BRA `(.L_x_206) ;  /* 0xffffffac009c7947 */ /* 0x000fea000383ffff */
.L_x_105:
[----:B-1----:R1:W2:Y:S02]  /*aa50*/  SYNCS.PHASECHK.TRANS64.TRYWAIT P0, [R3+URZ+0xd0], R0 ;  /* 0x0000d000030075a7 */ /* 0x0022a400080011ff */
[----:B--2---:R-:W-:Y:S05]  /*aa60*/  @!P0 NANOSLEEP.SYNCS 0x989680 ;  /* 0x009896800000895d */ /* 0x004fea0003900000 */
[----:B------:R-:W2:Y:S02]  /*aa70*/  @!P0 SYNCS.PHASECHK.TRANS64 P0, [R3+URZ+0xd0], R0 ;  /* 0x0000d000030085a7 */ /* 0x000ea400080010ff */
[----:B--2---:R-:W-:Y:S05]  /*aa80*/  @!P0 BRA `(.L_x_105) ;  /* 0xfffffffc00f08947 */ /* 0x004fea000383ffff */
[----:B------:R-:W-:Y:S05]  /*aa90*/  BRA `(.L_x_207) ;  /* 0xffffffb0005c7947 */ /* 0x000fea000383ffff */
.L_x_116:
[----:B-1----:R-:W-:Y:S04]  /*aaa0*/  MOV R0, UR44 ;  /* 0x0000002c00007c02 */ /* 0x002fe80008000f00 */
[----:B------:R1:W2:Y:S03]  /*aab0*/  SYNCS.PHASECHK.TRANS64.TRYWAIT P1, [R0+URZ+0x80], R5 ;  /* 0x00008005000075a7 */ /* 0x0002a600080211ff */
[----:B--2---:R-:W-:Y:S05]  /*aac0*/  @!P1 NANOSLEEP.SYNCS 0x989680 ;  /* 0x009896800000995d */ /* 0x004fea0003900000 */
[----:B------:R-:W2:Y:S02]  /*aad0*/  @!P1 SYNCS.PHASECHK.TRANS64 P1, [R0+URZ+0x80], R5 ;  /* 0x00008005000095a7 */ /* 0x000ea400080210ff */
[----:B--2---:R-:W-:Y:S05]  /*aae0*/  @!P1 BRA `(.L_x_116) ;  /* 0xfffffffc00ec9947 */ /* 0x004fea000383ffff */
[----:B------:R-:W-:Y:S05]  /*aaf0*/  BRA `(.L_x_115) ;  /* 0xffffffbc00c07947 */ /* 0x000fea000383ffff */
.L_x_118:
[----:B-1----:R1:W4:Y:S02]  /*ab00*/  SYNCS.PHASECHK.TRANS64.TRYWAIT P0, [R98+URZ+0xf0], R3 ;  /* 0x0000f003620075a7 */ /* 0x00232400080011ff */
[----:B----4-:R-:W-:Y:S05]  /*ab10*/  @!P0 NANOSLEEP.SYNCS 0x989680 ;  /* 0x009896800000895d */ /* 0x010fea0003900000 */
[----:B------:R-:W4:Y:S02]  /*ab20*/  @!P0 SYNCS.PHASECHK.TRANS64 P0, [R98+URZ+0xf0], R3 ;  /* 0x0000f003620085a7 */ /* 0x000f2400080010ff */
[----:B----4-:R-:W-:Y:S05]  /*ab30*/  @!P0 BRA `(.L_x_118) ;  /* 0xfffffffc00f08947 */ /* 0x010fea000383ffff */
[----:B------:R-:W-:Y:S05]  /*ab40*/  BRA `(.L_x_117) ;  /* 0xffffffbc00e87947 */ /* 0x000fea000383ffff */
.L_x_127:
[----:B---3--:R3:W4:Y:S02]  /*ab50*/  SYNCS.PHASECHK.TRANS64.TRYWAIT P0, [R3+URZ+0x80], R0 ;  /* 0x00008000030075a7 */ /* 0x00872400080011ff */
[----:B----4-:R-:W-:Y:S05]  /*ab60*/  @!P0 NANOSLEEP.SYNCS 0x989680 ;  /* 0x009896800000895d */ /* 0x010fea0003900000 */
[----:B------:R-:W4:Y:S02]  /*ab70*/  @!P0 SYNCS.PHASECHK.TRANS64 P0, [R3+URZ+0x80], R0 ;  /* 0x00008000030085a7 */ /* 0x000f2400080010ff */
[----:B----4-:R-:W-:Y:S05]  /*ab80*/  @!P0 BRA `(.L_x_127) ;  /* 0xfffffffc00f08947 */ /* 0x010fea000383ffff */
[----:B------:R-:W-:Y:S05]  /*ab90*/  BRA `(.L_x_126) ;  /* 0xffffffc800c47947 */ /* 0x000fea000383ffff */
.L_x_135:
[----:B-1----:R1:W3:Y:S02]  /*aba0*/  SYNCS.PHASECHK.TRANS64.TRYWAIT P0, [R62+URZ+0x80], R5 ;  /* 0x000080053e0075a7 */ /* 0x0022e400080011ff */
[----:B---3--:R-:W-:Y:S05]  /*abb0*/  @!P0 NANOSLEEP.SYNCS 0x989680 ;  /* 0x009896800000895d */ /* 0x008fea0003900000 */
[----:B------:R-:W3:Y:S02]  /*abc0*/  @!P0 SYNCS.PHASECHK.TRANS64 P0, [R62+URZ+0x80], R5 ;  /* 0x000080053e0085a7 */ /* 0x000ee400080010ff */
[----:B---3--:R-:W-:Y:S05]  /*abd0*/  @!P0 BRA `(.L_x_135) ;  /* 0xfffffffc00f08947 */ /* 0x008fea000383ffff */
[----:B------:R-:W-:Y:S05]  /*abe0*/  BRA `(.L_x_134) ;  /* 0xffffffd400c87947 */ /* 0x000fea000383ffff */
.L_x_143:
[----:B-1----:R1:W4:Y:S02]  /*abf0*/  SYNCS.PHASECHK.TRANS64.TRYWAIT P0, [R61+URZ+0x80], R4 ;  /* 0x000080043d0075a7 */ /* 0x00232400080011ff */
[----:B----4-:R-:W-:Y:S05]  /*ac00*/  @!P0 NANOSLEEP.SYNCS 0x989680 ;  /* 0x009896800000895d */ /* 0x010fea0003900000 */
[----:B------:R-:W4:Y:S02]  /*ac10*/  @!P0 SYNCS.PHASECHK.TRANS64 P0, [R61+URZ+0x80], R4 ;  /* 0x000080043d0085a7 */ /* 0x000f2400080010ff */
[----:B----4-:R-:W-:Y:S05]  /*ac20*/  @!P0 BRA `(.L_x_143) ;  /* 0xfffffffc00f08947 */ /* 0x010fea000383ffff */
[----:B------:R-:W-:Y:S05]  /*ac30*/  BRA `(.L_x_142) ;  /* 0xffffffe000c87947 */ /* 0x000fea000383ffff */
        .weak           $__internal_0_$__cuda_sm10x_tcgen05_guardrail_trap_col_being_dealloced_not_returned_by_alloc
        .type           $__internal_0_$__cuda_sm10x_tcgen05_guardrail_trap_col_being_dealloced_not_returned_by_alloc,@function
        .size           $__internal_0_$__cuda_sm10x_tcgen05_guardrail_trap_col_being_dealloced_not_returned_by_alloc,($__internal_1_$__cuda_sm10x_tcgen05_guardrail_trap_phase_invalid_during_alloc - $__internal_0_$__cuda_sm10x_tcgen05_guardrail_trap_col_being_dealloced_not_returned_by_alloc)
$__internal_0_$__cuda_sm10x_tcgen05_guardrail_trap_col_being_dealloced_not_returned_by_alloc:
[----:B------:R-:W-:Y:S05]  /*ac40*/  BPT.TRAP 0x1 ;  /* 0x000000040000795c */ /* 0x000fea0000300000 */
[----:B------:R-:W-:-:S04]  /*ac50*/  HFMA2 R3, -RZ, RZ, 0, 0 ;  /* 0x00000000ff037431 */ /* 0x000fc800000001ff */
[----:B------:R-:W-:Y:S05]  /*ac60*/  RET.REL.NODEC R2 `(_ZN7cutlass13device_kernelINS_4gemm6kernel13GemmUniversalIN4cute5tupleIJiiiiEEENS1_10collective13CollectiveMmaINS1_35MainloopSm100TmaUmmaWarpSpecializedILi8ELi2ELi4ENS5_IJNS4_1CILi2EEESB_NSA_ILi1EEEEEEEENS5_IJNSA_ILi256EEENSA_ILi128EEENSA_ILi64EEEEEENS_6half_tENS5_IJlSC_lEEESJ_SK_NS4_8TiledMMAINS4_8MMA_AtomIJNS4_26SM100_MMA_F16BF16_2x1SM_SSISJ_SJ_fLi256ELi128ELNS4_4UMMA5MajorE0ELSP_0ELNSO_7ScaleInE0ELSQ_0EEEEEENS4_6LayoutINS5_IJSC_SC_SC_EEENS5_IJNSA_ILi0EEESV_SV_EEEEENS5_IJNS4_10UnderscoreESY_SY_EEEEENS4_28SM100_TMA_2SM_LOAD_MULTICASTENS4_14ComposedLayoutINS4_7SwizzleILi3ELi4ELi3EEENS4_18smem_ptr_flag_bitsILi16EEENST_INS5_IJNSA_ILi8EEESH_EEENS5_IJSH_SC_EEEEEEEvNS4_8identityENS4_18SM100_TMA_2SM_LOADES1B_vS1C_EENS_8epilogue10collective18CollectiveEpilogueINS1F_23Sm100TmaWarpSpecializedILi4ELi2ELi32ELb1ELb0EEEJNS5_IJSG_SG_SH_EEENS5_IJNST_ISG_SC_EENST_INSA_ILi32EEESC_EEEEESJ_SK_SJ_SK_NS1F_6fusion15FusionCallbacksIS1J_NS1P_17LinearCombinationISJ_fSJ_fLNS_15FloatRoundStyleE2EEES1K_S1O_JEEENS4_5SM1004TMEM4LOAD26SM100_TMEM_LOAD_32dp32b32xENS4_13SM90_TMA_LOADENS12_INS13_ILi2ELi4ELi3EEES16_NST_INS5_IJS17_S1M_EEENS5_IJS1M_SC_EEEEEEENS4_39AutoVectorizingCopyWithAssumedAlignmentILi128EEENS4_14SM90_TMA_STOREES24_S26_S26_EEEvvEEEEvNT_6ParamsE) ;  /* 0xffffff5002e47950 */ /* 0x000fea0003c3ffff */
        .weak           $__internal_1_$__cuda_sm10x_tcgen05_guardrail_trap_phase_invalid_during_alloc
        .type           $__internal_1_$__cuda_sm10x_tcgen05_guardrail_trap_phase_invalid_during_alloc,@function
        .size           $__internal_1_$__cuda_sm10x_tcgen05_guardrail_trap_phase_invalid_during_alloc,($__internal_2_$__cuda_sm10x_tcgen05_guardrail_trap_unallocated_columns_being_dealloced - $__internal_1_$__cuda_sm10x_tcgen05_guardrail_trap_phase_invalid_during_alloc)
$__internal_1_$__cuda_sm10x_tcgen05_guardrail_trap_phase_invalid_during_alloc:
[----:B------:R-:W-:Y:S05]  /*ac70*/  BPT.TRAP 0x1 ;  /* 0x000000040000795c */ /* 0x000fea0000300000 */
[----:B------:R-:W-:-:S04]  /*ac80*/  MOV R5, 0x0 ;  /* 0x0000000000057802 */ /* 0x000fc80000000f00 */
[----:B------:R-:W-:Y:S05]  /*ac90*/  RET.REL.NODEC R4 `(_ZN7cutlass13device_kernelINS_4gemm6kernel13GemmUniversalIN4cute5tupleIJiiiiEEENS1_10collective13CollectiveMmaINS1_35MainloopSm100TmaUmmaWarpSpecializedILi8ELi2ELi4ENS5_IJNS4_1CILi2EEESB_NSA_ILi1EEEEEEEENS5_IJNSA_ILi256EEENSA_ILi128EEENSA_ILi64EEEEEENS_6half_tENS5_IJlSC_lEEESJ_SK_NS4_8TiledMMAINS4_8MMA_AtomIJNS4_26SM100_MMA_F16BF16_2x1SM_SSISJ_SJ_fLi256ELi128ELNS4_4UMMA5MajorE0ELSP_0ELNSO_7ScaleInE0ELSQ_0EEEEEENS4_6LayoutINS5_IJSC_SC_SC_EEENS5_IJNSA_ILi0EEESV_SV_EEEEENS5_IJNS4_10UnderscoreESY_SY_EEEEENS4_28SM100_TMA_2SM_LOAD_MULTICASTENS4_14ComposedLayoutINS4_7SwizzleILi3ELi4ELi3EEENS4_18smem_ptr_flag_bitsILi16EEENST_INS5_IJNSA_ILi8EEESH_EEENS5_IJSH_SC_EEEEEEEvNS4_8identityENS4_18SM100_TMA_2SM_LOADES1B_vS1C_EENS_8epilogue10collective18CollectiveEpilogueINS1F_23Sm100TmaWarpSpecializedILi4ELi2ELi32ELb1ELb0EEEJNS5_IJSG_SG_SH_EEENS5_IJNST_ISG_SC_EENST_INSA_ILi32EEESC_EEEEESJ_SK_SJ_SK_NS1F_6fusion15FusionCallbacksIS1J_NS1P_17LinearCombinationISJ_fSJ_fLNS_15FloatRoundStyleE2EEES1K_S1O_JEEENS4_5SM1004TMEM4LOAD26SM100_TMEM_LOAD_32dp32b32xENS4_13SM90_TMA_LOADENS12_INS13_ILi2ELi4ELi3EEES16_NST_INS5_IJS17_S1M_EEENS5_IJS1M_SC_EEEEEEENS4_39AutoVectorizingCopyWithAssumedAlignmentILi128EEENS4_14SM90_TMA_STOREES24_S26_S26_EEEvvEEEEvNT_6ParamsE) ;  /* 0xffffff5004d87950 */ /* 0x000fea0003c3ffff */
        .weak           $__internal_2_$__cuda_sm10x_tcgen05_guardrail_trap_unallocated_columns_being_dealloced
        .type           $__internal_2_$__cuda_sm10x_tcgen05_guardrail_trap_unallocated_columns_being_dealloced,@function
        .size           $__internal_2_$__cuda_sm10x_tcgen05_guardrail_trap_unallocated_columns_being_dealloced,(.L_x_209 - $__internal_2_$__cuda_sm10x_tcgen05_guardrail_trap_unallocated_columns_being_dealloced)
$__internal_2_$__cuda_sm10x_tcgen05_guardrail_trap_unallocated_columns_being_dealloced:
[----:B------:R-:W-:Y:S05]  /*aca0*/  BPT.TRAP 0x1 ;  /* 0x000000040000795c */ /* 0x000fea0000300000 */
[----:B------:R-:W-:-:S04]  /*acb0*/  HFMA2 R3, -RZ, RZ, 0, 0 ;  /* 0x00000000ff037431 */ /* 0x000fc800000001ff */
[----:B------:R-:W-:Y:S05]  /*acc0*/  RET.REL.NODEC R2 `(_ZN7cutlass13device_kernelINS_4gemm6kernel13GemmUniversalIN4cute5tupleIJiiiiEEENS1_10collective13CollectiveMmaINS1_35MainloopSm100TmaUmmaWarpSpecializedILi8ELi2ELi4ENS5_IJNS4_1CILi2EEESB_NSA_ILi1EEEEEEEENS5_IJNSA_ILi256EEENSA_ILi128EEENSA_ILi64EEEEEENS_6half_tENS5_IJlSC_lEEESJ_SK_NS4_8TiledMMAINS4_8MMA_AtomIJNS4_26SM100_MMA_F16BF16_2x1SM_SSISJ_SJ_fLi256ELi128ELNS4_4UMMA5MajorE0ELSP_0ELNSO_7ScaleInE0ELSQ_0EEEEEENS4_6LayoutINS5_IJSC_SC_SC_EEENS5_IJNSA_ILi0EEESV_SV_EEEEENS5_IJNS4_10UnderscoreESY_SY_EEEEENS4_28SM100_TMA_2SM_LOAD_MULTICASTENS4_14ComposedLayoutINS4_7SwizzleILi3ELi4ELi3EEENS4_18smem_ptr_flag_bitsILi16EEENST_INS5_IJNSA_ILi8EEESH_EEENS5_IJSH_SC_EEEEEEEvNS4_8identityENS4_18SM100_TMA_2SM_LOADES1B_vS1C_EENS_8epilogue10collective18CollectiveEpilogueINS1F_23Sm100TmaWarpSpecializedILi4ELi2ELi32ELb1ELb0EEEJNS5_IJSG_SG_SH_EEENS5_IJNST_ISG_SC_EENST_INSA_ILi32EEESC_EEEEESJ_SK_SJ_SK_NS1F_6fusion15FusionCallbacksIS1J_NS1P_17LinearCombinationISJ_fSJ_fLNS_15FloatRoundStyleE2EEES1K_S1O_JEEENS4_5SM1004TMEM4LOAD26SM100_TMEM_LOAD_32dp32b32xENS4_13SM90_TMA_LOADENS12_INS13_ILi2ELi4ELi3EEES16_NST_INS5_IJS17_S1M_EEENS5_IJS1M_SC_EEEEEEENS4_39AutoVectorizingCopyWithAssumedAlignmentILi128EEENS4_14SM90_TMA_STOREES24_S26_S26_EEEvvEEEEvNT_6ParamsE) ;  /* 0xffffff5002cc7950 */ /* 0x000fea0003c3ffff */
.L_x_208:
[----:B------:R-:W-:-:S00]  /*acd0*/  BRA `(.L_x_208) ;  /* 0xfffffffc00fc7947 */ /* 0x000fc0000383ffff */
[----:B------:R-:W-:-:S00]  /*ace0*/  NOP ;  /* 0x0000000000007918 */ /* 0x000fc00000000000 */
        /* <DEDUP_REMOVED lines=9> */
.L_x_209:


//--------------------- .nv.global.init           --------------------------
	.section	.nv.global.init,"aw",@progbits
.nv.global.init:
	.type		$str$27,@object
	.size		$str$27,($str$28 - $str$27)
$str$27:
        /*0000*/ 	.byte	0x28, 0x61, 0x64, 0x64, 0x72, 0x65, 0x73, 0x73, 0x20, 0x26, 0x20, 0x6d, 0x61, 0x73, 0x6b, 0x29
        /*0010*/ 	.byte	0x20, 0x3d, 0x3d, 0x20, 0x30, 0x00
	.type		$str$28,@object
	.size		$str$28,($str$26 - $str$28)
$str$28:
        /*0016*/ 	.byte	0x2f, 0x74, 0x6d, 0x70, 0x2f, 0x63, 0x75, 0x74, 0x6c, 0x61, 0x73, 0x73, 0x5f, 0x73, 0x77, 0x65
        /*0026*/ 	.byte	0x65, 0x70, 0x5f, 0x73, 0x72, 0x63, 0x2f, 0x69, 0x6e, 0x63, 0x6c, 0x75, 0x64, 0x65, 0x2f, 0x63
        /*0036*/ 	.byte	0x75, 0x74, 0x65, 0x2f, 0x70, 0x6f, 0x69, 0x6e, 0x74, 0x65, 0x72, 0x5f, 0x66, 0x6c, 0x61, 0x67
        /*0046*/ 	.byte	0x67, 0x65, 0x64, 0x2e, 0x68, 0x70, 0x70, 0x00
	.type		$str$26,@object
	.size		$str$26,($str$25 - $str$26)
$str$26:
        /*004e*/ 	.byte	0x2f, 0x74, 0x6d, 0x70, 0x2f, 0x63, 0x75, 0x74, 0x6c, 0x61, 0x73, 0x73, 0x5f, 0x73, 0x77, 0x65
        /*005e*/ 	.byte	0x65, 0x70, 0x5f, 0x73, 0x72, 0x63, 0x2f, 0x69, 0x6e, 0x63, 0x6c, 0x75, 0x64, 0x65, 0x2f, 0x63
        /*006e*/ 	.byte	0x75, 0x74, 0x65, 0x2f, 0x61, 0x74, 0x6f, 0x6d, 0x2f, 0x63, 0x6f, 0x70, 0x79, 0x5f, 0x74, 0x72
        /*007e*/ 	.byte	0x61, 0x69, 0x74, 0x73, 0x5f, 0x73, 0x6d, 0x31, 0x30, 0x30, 0x2e, 0x68, 0x70, 0x70, 0x00
	.type		$str$25,@object
	.size		$str$25,(__unnamed_1 - $str$25)
$str$25:
        /*008d*/ 	.byte	0x28, 0x28, 0x75, 0x69, 0x6e, 0x74, 0x33, 0x32, 0x5f, 0x74, 0x28, 0x74, 0x68, 0x72, 0x65, 0x61
        /*009d*/ 	.byte	0x64, 0x49, 0x64, 0x78, 0x2e, 0x78, 0x29, 0x20, 0x2f, 0x20, 0x33, 0x32, 0x29, 0x20, 0x25, 0x20
        /*00ad*/ 	.byte	0x34, 0x29, 0x20, 0x3d, 0x3d, 0x20, 0x28, 0x28, 0x28, 0x74, 0x6d, 0x65, 0x6d, 0x5f, 0x61, 0x64
        /*00bd*/ 	.byte	0x64, 0x72, 0x20, 0x3e, 0x3e, 0x20, 0x31, 0x36, 0x29, 0x20, 0x2f, 0x20, 0x33, 0x32, 0x29, 0x20
        /*00cd*/ 	.byte	0x25, 0x20, 0x34, 0x29, 0x00
	.type		__unnamed_1,@object
	.size		__unnamed_1,(__unnamed_2 - __unnamed_1)
__unnamed_1:
        /*00d2*/ 	.byte	0x61, 0x75, 0x74, 0x6f, 0x20, 0x63, 0x75, 0x74, 0x65, 0x3a, 0x3a, 0x61, 0x73, 0x5f, 0x70, 0x6f
        /* <DEDUP_REMOVED lines=24> */
        /*0262*/ 	.byte	0x3e, 0x3e, 0x3e, 0x3e, 0x5d, 0x00
	.type		__unnamed_2,@object
	.size		__unnamed_2,(.L_2 - __unnamed_2)
__unnamed_2:
        /* <DEDUP_REMOVED lines=42> */
        /*0508*/ 	.byte	0x3e, 0x3e, 0x5d, 0x00
.L_2:


//--------------------- .nv.shared._ZN7cutlass13device_kernelINS_4gemm6kernel13GemmUniversalIN4cute5tupleIJiiiiEEENS1_10collective13CollectiveMmaINS1_35MainloopSm100TmaUmmaWarpSpecializedILi8ELi2ELi4ENS5_IJNS4_1CILi2EEESB_NSA_ILi1EEEEEEEENS5_IJNSA_ILi256EEENSA_ILi128EEENSA_ILi64EEEEEENS_6half_tENS5_IJlSC_lEEESJ_SK_NS4_8TiledMMAINS4_8MMA_AtomIJNS4_26SM100_MMA_F16BF16_2x1SM_SSISJ_SJ_fLi256ELi128ELNS4_4UMMA5MajorE0ELSP_0ELNSO_7ScaleInE0ELSQ_0EEEEEENS4_6LayoutINS5_IJSC_SC_SC_EEENS5_IJNSA_ILi0EEESV_SV_EEEEENS5_IJNS4_10UnderscoreESY_SY_EEEEENS4_28SM100_TMA_2SM_LOAD_MULTICASTENS4_14ComposedLayoutINS4_7SwizzleILi3ELi4ELi3EEENS4_18smem_ptr_flag_bitsILi16EEENST_INS5_IJNSA_ILi8EEESH_EEENS5_IJSH_SC_EEEEEEEvNS4_8identityENS4_18SM100_TMA_2SM_LOADES1B_vS1C_EENS_8epilogue10collective18CollectiveEpilogueINS1F_23Sm100TmaWarpSpecializedILi4ELi2ELi32ELb1ELb0EEEJNS5_IJSG_SG_SH_EEENS5_IJNST_ISG_SC_EENST_INSA_ILi32EEESC_EEEEESJ_SK_SJ_SK_NS1F_6fusion15FusionCallbacksIS1J_NS1P_17LinearCombinationISJ_fSJ_fLNS_15FloatRoundStyleE2EEES1K_S1O_JEEENS4_5SM1004TMEM4LOAD26SM100_TMEM_LOAD_32dp32b32xENS4_13SM90_TMA_LOADENS12_INS13_ILi2ELi4ELi3EEES16_NST_INS5_IJS17_S1M_EEENS5_IJS1M_SC_EEEEEEENS4_39AutoVectorizingCopyWithAssumedAlignmentILi128EEENS4_14SM90_TMA_STOREES24_S26_S26_EEEvvEEEEvNT_6ParamsE --------------------------
	.section	.nv.shared._ZN7cutlass13device_kernelINS_4gemm6kernel13GemmUniversalIN4cute5tupleIJiiiiEEENS1_10collective13CollectiveMmaINS1_35MainloopSm100TmaUmmaWarpSpecializedILi8ELi2ELi4ENS5_IJNS4_1CILi2EEESB_NSA_ILi1EEEEEEEENS5_IJNSA_ILi256EEENSA_ILi128EEENSA_ILi64EEEEEENS_6half_tENS5_IJlSC_lEEESJ_SK_NS4_8TiledMMAINS4_8MMA_AtomIJNS4_26SM100_MMA_F16BF16_2x1SM_SSISJ_SJ_fLi256ELi128ELNS4_4UMMA5MajorE0ELSP_0ELNSO_7ScaleInE0ELSQ_0EEEEEENS4_6LayoutINS5_IJSC_SC_SC_EEENS5_IJNSA_ILi0EEESV_SV_EEEEENS5_IJNS4_10UnderscoreESY_SY_EEEEENS4_28SM100_TMA_2SM_LOAD_MULTICASTENS4_14ComposedLayoutINS4_7SwizzleILi3ELi4ELi3EEENS4_18smem_ptr_flag_bitsILi16EEENST_INS5_IJNSA_ILi8EEESH_EEENS5_IJSH_SC_EEEEEEEvNS4_8identityENS4_18SM100_TMA_2SM_LOADES1B_vS1C_EENS_8epilogue10collective18CollectiveEpilogueINS1F_23Sm100TmaWarpSpecializedILi4ELi2ELi32ELb1ELb0EEEJNS5_IJSG_SG_SH_EEENS5_IJNST_ISG_SC_EENST_INSA_ILi32EEESC_EEEEESJ_SK_SJ_SK_NS1F_6fusion15FusionCallbacksIS1J_NS1P_17LinearCombinationISJ_fSJ_fLNS_15FloatRoundStyleE2EEES1K_S1O_JEEENS4_5SM1004TMEM4LOAD26SM100_TMEM_LOAD_32dp32b32xENS4_13SM90_TMA_LOADENS12_INS13_ILi2ELi4ELi3EEES16_NST_INS5_IJS17_S1M_EEENS5_IJS1M_SC_EEEEEEENS4_39AutoVectorizingCopyWithAssumedAlignmentILi128EEENS4_14SM90_TMA_STOREES24_S26_S26_EEEvvEEEEvNT_6ParamsE,"aw",@nobits
	.sectionflags	@""
	.align	16
	.zero		1024


//--------------------- .nv.shared.reserved.0     --------------------------
	.section	.nv.shared.reserved.0,"aw",@nobits
	.weak		__nv_reservedSMEM_offset_0_alias
	.size		__nv_reservedSMEM_offset_0_alias, 0, 64
	.other		__nv_reservedSMEM_offset_0_alias,@"STO_CUDA_RESERVED_SHARED STV_DEFAULT"
__nv_reservedSMEM_offset_0_alias:
	.zero		0
.nv.shared.reserved.0:
	.zero		64
	.weak		__nv_reservedSMEM_tcgen05_partition
	.type		__nv_reservedSMEM_tcgen05_partition,@object
	.size		__nv_reservedSMEM_tcgen05_partition,(.L_0 - __nv_reservedSMEM_tcgen05_partition)
__nv_reservedSMEM_tcgen05_partition:
	.zero		32
.L_0:


//--------------------- .nv.global                --------------------------
	.section	.nv.global,"aw",@nobits
.nv.global:
	.type		_ZN39_INTERNAL_e6065fab_4_k_cu_82106fa9_63904cute1_E,@object
	.size		_ZN39_INTERNAL_e6065fab_4_k_cu_82106fa9_63904cute1_E,(_ZN39_INTERNAL_e6065fab_4_k_cu_82106fa9_63904cuda3std3__45__cpo6cbeginE - _ZN39_INTERNAL_e6065fab_4_k_cu_82106fa9_63904cute1_E)
_ZN39_INTERNAL_e6065fab_4_k_cu_82106fa9_63904cute1_E:
	.zero		1
	.type		_ZN39_INTERNAL_e6065fab_4_k_cu_82106fa9_63904cuda3std3__45__cpo6cbeginE,@object
	.size		_ZN39_INTERNAL_e6065fab_4_k_cu_82106fa9_63904cuda3std3__45__cpo6cbeginE,(_ZN39_INTERNAL_e6065fab_4_k_cu_82106fa9_63904cuda3std3__48in_placeE - _ZN39_INTERNAL_e6065fab_4_k_cu_82106fa9_63904cuda3std3__45__cpo6cbeginE)
_ZN39_INTERNAL_e6065fab_4_k_cu_82106fa9_63904cuda3std3__45__cpo6cbeginE:
	.zero		1
	.type		_ZN39_INTERNAL_e6065fab_4_k_cu_82106fa9_63904cuda3std3__48in_placeE,@object
	.size		_ZN39_INTERNAL_e6065fab_4_k_cu_82106fa9_63904cuda3std3__48in_placeE,(_ZN39_INTERNAL_e6065fab_4_k_cu_82106fa9_63904cuda3std6ranges3__45__cpo9iter_moveE - _ZN39_INTERNAL_e6065fab_4_k_cu_82106fa9_63904cuda3std3__48in_placeE)
_ZN39_INTERNAL_e6065fab_4_k_cu_82106fa9_63904cuda3std3__48in_placeE:
	.zero		1
	.type		_ZN39_INTERNAL_e6065fab_4_k_cu_82106fa9_63904cuda3std6ranges3__45__cpo9iter_moveE,@object
	.size		_ZN39_INTERNAL_e6065fab_4_k_cu_82106fa9_63904cuda3std6ranges3__45__cpo9iter_moveE,(_ZN39_INTERNAL_e6065fab_4_k_cu_82106fa9_63904cuda3std3__45__cpo5beginE - _ZN39_INTERNAL_e6065fab_4_k_cu_82106fa9_63904cuda3std6ranges3__45__cpo9iter_moveE)
_ZN39_INTERNAL_e6065fab_4_k_cu_82106fa9_63904cuda3std6ranges3__45__cpo9iter_moveE:
	.zero		1
	.type		_ZN39_INTERNAL_e6065fab_4_k_cu_82106fa9_63904cuda3std3__45__cpo5beginE,@object
	.size		_ZN39_INTERNAL_e6065fab_4_k_cu_82106fa9_63904cuda3std3__45__cpo5beginE,(_ZN39_INTERNAL_e6065fab_4_k_cu_82106fa9_63904cuda3std3__441_GLOBAL__N__e6065fab_4_k_cu_82106fa9_63906ignoreE - _ZN39_INTERNAL_e6065fab_4_k_cu_82106fa9_63904cuda3std3__45__cpo5beginE)
_ZN39_INTERNAL_e6065fab_4_k_cu_82106fa9_63904cuda3std3__45__cpo5beginE:
	.zero		1
	.type		_ZN39_INTERNAL_e6065fab_4_k_cu_82106fa9_63904cuda3std3__441_GLOBAL__N__e6065fab_4_k_cu_82106fa9_63906ignoreE,@object
	.size		_ZN39_INTERNAL_e6065fab_4_k_cu_82106fa9_63904cuda3std3__441_GLOBAL__N__e6065fab_4_k_cu_82106fa9_63906ignoreE,(_ZN39_INTERNAL_e6065fab_4_k_cu_82106fa9_63904cute7productE - _ZN39_INTERNAL_e6065fab_4_k_cu_82106fa9_63904cuda3std3__441_GLOBAL__N__e6065fab_4_k_cu_82106fa9_63906ignoreE)
_ZN39_INTERNAL_e6065fab_4_k_cu_82106fa9_63904cuda3std3__441_GLOBAL__N__e6065fab_4_k_cu_82106fa9_63906ignoreE:
	.zero		1
	.type		_ZN39_INTERNAL_e6065fab_4_k_cu_82106fa9_63904cute7productE,@object
	.size		_ZN39_INTERNAL_e6065fab_4_k_cu_82106fa9_63904cute7productE,(_ZN39_INTERNAL_e6065fab_4_k_cu_82106fa9_63904cuda3std3__45__cpo3endE - _ZN39_INTERNAL_e6065fab_4_k_cu_82106fa9_63904cute7productE)
_ZN39_INTERNAL_e6065fab_4_k_cu_82106fa9_63904cute7productE:
	.zero		1
	.type		_ZN39_INTERNAL_e6065fab_4_k_cu_82106fa9_63904cuda3std3__45__cpo3endE,@object
	.size		_ZN39_INTERNAL_e6065fab_4_k_cu_82106fa9_63904cuda3std3__45__cpo3endE,(_ZN39_INTERNAL_e6065fab_4_k_cu_82106fa9_63904cuda3std3__419piecewise_constructE - _ZN39_INTERNAL_e6065fab_4_k_cu_82106fa9_63904cuda3std3__45__cpo3endE)
_ZN39_INTERNAL_e6065fab_4_k_cu_82106fa9_63904cuda3std3__45__cpo3endE:
	.zero		1
	.type		_ZN39_INTERNAL_e6065fab_4_k_cu_82106fa9_63904cuda3std3__419piecewise_constructE,@object
	.size		_ZN39_INTERNAL_e6065fab_4_k_cu_82106fa9_63904cuda3std3__419piecewise_constructE,(_ZN39_INTERNAL_e6065fab_4_k_cu_82106fa9_63904cuda3std3__45__cpo4cendE - _ZN39_INTERNAL_e6065fab_4_k_cu_82106fa9_63904cuda3std3__419piecewise_constructE)
_ZN39_INTERNAL_e6065fab_4_k_cu_82106fa9_63904cuda3std3__419piecewise_constructE:
	.zero		1
	.type		_ZN39_INTERNAL_e6065fab_4_k_cu_82106fa9_63904cuda3std3__45__cpo4cendE,@object
	.size		_ZN39_INTERNAL_e6065fab_4_k_cu_82106fa9_63904cuda3std3__45__cpo4cendE,(_ZN39_INTERNAL_e6065fab_4_k_cu_82106fa9_63904cuda3std6ranges3__45__cpo4swapE - _ZN39_INTERNAL_e6065fab_4_k_cu_82106fa9_63904cuda3std3__45__cpo4cendE)
_ZN39_INTERNAL_e6065fab_4_k_cu_82106fa9_63904cuda3std3__45__cpo4cendE:
	.zero		1
	.type		_ZN39_INTERNAL_e6065fab_4_k_cu_82106fa9_63904cuda3std6ranges3__45__cpo4swapE,@object
	.size		_ZN39_INTERNAL_e6065fab_4_k_cu_82106fa9_63904cuda3std6ranges3__45__cpo4swapE,(.L_10 - _ZN39_INTERNAL_e6065fab_4_k_cu_82106fa9_63904cuda3std6ranges3__45__cpo4swapE)
_ZN39_INTERNAL_e6065fab_4_k_cu_82106fa9_63904cuda3std6ranges3__45__cpo4swapE:
	.zero		1
.L_10:


//--------------------- .nv.constant0._ZN7cutlass13device_kernelINS_4gemm6kernel13GemmUniversalIN4cute5tupleIJiiiiEEENS1_10collective13CollectiveMmaINS1_35MainloopSm100TmaUmmaWarpSpecializedILi8ELi2ELi4ENS5_IJNS4_1CILi2EEESB_NSA_ILi1EEEEEEEENS5_IJNSA_ILi256EEENSA_ILi128EEENSA_ILi64EEEEEENS_6half_tENS5_IJlSC_lEEESJ_SK_NS4_8TiledMMAINS4_8MMA_AtomIJNS4_26SM100_MMA_F16BF16_2x1SM_SSISJ_SJ_fLi256ELi128ELNS4_4UMMA5MajorE0ELSP_0ELNSO_7ScaleInE0ELSQ_0EEEEEENS4_6LayoutINS5_IJSC_SC_SC_EEENS5_IJNSA_ILi0EEESV_SV_EEEEENS5_IJNS4_10UnderscoreESY_SY_EEEEENS4_28SM100_TMA_2SM_LOAD_MULTICASTENS4_14ComposedLayoutINS4_7SwizzleILi3ELi4ELi3EEENS4_18smem_ptr_flag_bitsILi16EEENST_INS5_IJNSA_ILi8EEESH_EEENS5_IJSH_SC_EEEEEEEvNS4_8identityENS4_18SM100_TMA_2SM_LOADES1B_vS1C_EENS_8epilogue10collective18CollectiveEpilogueINS1F_23Sm100TmaWarpSpecializedILi4ELi2ELi32ELb1ELb0EEEJNS5_IJSG_SG_SH_EEENS5_IJNST_ISG_SC_EENST_INSA_ILi32EEESC_EEEEESJ_SK_SJ_SK_NS1F_6fusion15FusionCallbacksIS1J_NS1P_17LinearCombinationISJ_fSJ_fLNS_15FloatRoundStyleE2EEES1K_S1O_JEEENS4_5SM1004TMEM4LOAD26SM100_TMEM_LOAD_32dp32b32xENS4_13SM90_TMA_LOADENS12_INS13_ILi2ELi4ELi3EEES16_NST_INS5_IJS17_S1M_EEENS5_IJS1M_SC_EEEEEEENS4_39AutoVectorizingCopyWithAssumedAlignmentILi128EEENS4_14SM90_TMA_STOREES24_S26_S26_EEEvvEEEEvNT_6ParamsE --------------------------
	.section	.nv.constant0._ZN7cutlass13device_kernelINS_4gemm6kernel13GemmUniversalIN4cute5tupleIJiiiiEEENS1_10collective13CollectiveMmaINS1_35MainloopSm100TmaUmmaWarpSpecializedILi8ELi2ELi4ENS5_IJNS4_1CILi2EEESB_NSA_ILi1EEEEEEEENS5_IJNSA_ILi256EEENSA_ILi128EEENSA_ILi64EEEEEENS_6half_tENS5_IJlSC_lEEESJ_SK_NS4_8TiledMMAINS4_8MMA_AtomIJNS4_26SM100_MMA_F16BF16_2x1SM_SSISJ_SJ_fLi256ELi128ELNS4_4UMMA5MajorE0ELSP_0ELNSO_7ScaleInE0ELSQ_0EEEEEENS4_6LayoutINS5_IJSC_SC_SC_EEENS5_IJNSA_ILi0EEESV_SV_EEEEENS5_IJNS4_10UnderscoreESY_SY_EEEEENS4_28SM100_TMA_2SM_LOAD_MULTICASTENS4_14ComposedLayoutINS4_7SwizzleILi3ELi4ELi3EEENS4_18smem_ptr_flag_bitsILi16EEENST_INS5_IJNSA_ILi8EEESH_EEENS5_IJSH_SC_EEEEEEEvNS4_8identityENS4_18SM100_TMA_2SM_LOADES1B_vS1C_EENS_8epilogue10collective18CollectiveEpilogueINS1F_23Sm100TmaWarpSpecializedILi4ELi2ELi32ELb1ELb0EEEJNS5_IJSG_SG_SH_EEENS5_IJNST_ISG_SC_EENST_INSA_ILi32EEESC_EEEEESJ_SK_SJ_SK_NS1F_6fusion15FusionCallbacksIS1J_NS1P_17LinearCombinationISJ_fSJ_fLNS_15FloatRoundStyleE2EEES1K_S1O_JEEENS4_5SM1004TMEM4LOAD26SM100_TMEM_LOAD_32dp32b32xENS4_13SM90_TMA_LOADENS12_INS13_ILi2ELi4ELi3EEES16_NST_INS5_IJS17_S1M_EEENS5_IJS1M_SC_EEEEEEENS4_39AutoVectorizingCopyWithAssumedAlignmentILi128EEENS4_14SM90_TMA_STOREES24_S26_S26_EEEvvEEEEvNT_6ParamsE,"a",@progbits
	.sectionflags	@""
	.align	4
.nv.constant0._ZN7cutlass13device_kernelINS_4gemm6kernel13GemmUniversalIN4cute5tupleIJiiiiEEENS1_10collective13CollectiveMmaINS1_35MainloopSm100TmaUmmaWarpSpecializedILi8ELi2ELi4ENS5_IJNS4_1CILi2EEESB_NSA_ILi1EEEEEEEENS5_IJNSA_ILi256EEENSA_ILi128EEENSA_ILi64EEEEEENS_6half_tENS5_IJlSC_lEEESJ_SK_NS4_8TiledMMAINS4_8MMA_AtomIJNS4_26SM100_MMA_F16BF16_2x1SM_SSISJ_SJ_fLi256ELi128ELNS4_4UMMA5MajorE0ELSP_0ELNSO_7ScaleInE0ELSQ_0EEEEEENS4_6LayoutINS5_IJSC_SC_SC_EEENS5_IJNSA_ILi0EEESV_SV_EEEEENS5_IJNS4_10UnderscoreESY_SY_EEEEENS4_28SM100_TMA_2SM_LOAD_MULTICASTENS4_14ComposedLayoutINS4_7SwizzleILi3ELi4ELi3EEENS4_18smem_ptr_flag_bitsILi16EEENST_INS5_IJNSA_ILi8EEESH_EEENS5_IJSH_SC_EEEEEEEvNS4_8identityENS4_18SM100_TMA_2SM_LOADES1B_vS1C_EENS_8epilogue10collective18CollectiveEpilogueINS1F_23Sm100TmaWarpSpecializedILi4ELi2ELi32ELb1ELb0EEEJNS5_IJSG_SG_SH_EEENS5_IJNST_ISG_SC_EENST_INSA_ILi32EEESC_EEEEESJ_SK_SJ_SK_NS1F_6fusion15FusionCallbacksIS1J_NS1P_17LinearCombinationISJ_fSJ_fLNS_15FloatRoundStyleE2EEES1K_S1O_JEEENS4_5SM1004TMEM4LOAD26SM100_TMEM_LOAD_32dp32b32xENS4_13SM90_TMA_LOADENS12_INS13_ILi2ELi4ELi3EEES16_NST_INS5_IJS17_S1M_EEENS5_IJS1M_SC_EEEEEEENS4_39AutoVectorizingCopyWithAssumedAlignmentILi128EEENS4_14SM90_TMA_STOREES24_S26_S26_EEEvvEEEEvNT_6ParamsE:
	.zero		2944


//--------------------- SYMBOLS --------------------------

	.type		.nv.reservedSmem.offset0,@object
	.size		.nv.reservedSmem.offset0,0x4
	.type		.nv.reservedSmem.cap,@object
	.size		.nv.reservedSmem.cap,0x4
	.type		__assertfail,@function
